//
// Generated by NVIDIA NVVM Compiler
//
// Compiler Build ID: CL-36424714
// Cuda compilation tools, release 13.0, V13.0.88
// Based on NVVM 20.0.0
//

.version 9.0
.target sm_100
.address_size 64

	// .globl	sample_bits_kernel
.global .align 4 .b8 precalc_xorwow_matrix[102400];
.global .align 4 .b8 precalc_xorwow_offset_matrix[102400];
.global .align 4 .b8 mrg32k3aM1[2304];
.global .align 4 .b8 mrg32k3aM2[2304];
.global .align 4 .b8 mrg32k3aM1SubSeq[2016];
.global .align 4 .b8 mrg32k3aM2SubSeq[2016];
.global .align 4 .b8 mrg32k3aM1Seq[2304];
.global .align 4 .b8 mrg32k3aM2Seq[2304];
.const .align 8 .b8 __cr_lgamma_table[72];
// _ZZ18sample_bits_kernelE11input_cache has been demoted

.visible .entry sample_bits_kernel(
	.param .u64 .ptr .align 1 sample_bits_kernel_param_0,
	.param .u64 .ptr .align 1 sample_bits_kernel_param_1,
	.param .u32 sample_bits_kernel_param_2,
	.param .u32 sample_bits_kernel_param_3,
	.param .u32 sample_bits_kernel_param_4,
	.param .u32 sample_bits_kernel_param_5,
	.param .u64 sample_bits_kernel_param_6
)
{
	.reg .pred 	%p<71>;
	.reg .b16 	%rs<2>;
	.reg .b32 	%r<927>;
	.reg .b32 	%f<198>;
	.reg .b64 	%rd<203>;
	// demoted variable
	.shared .align 4 .b8 _ZZ18sample_bits_kernelE11input_cache[256];
	ld.param.u64 	%rd1, [sample_bits_kernel_param_0];
	ld.param.u64 	%rd2, [sample_bits_kernel_param_1];
	ld.param.u32 	%r6, [sample_bits_kernel_param_2];
	ld.param.u32 	%r7, [sample_bits_kernel_param_3];
	ld.param.u32 	%r8, [sample_bits_kernel_param_4];
	ld.param.u32 	%r9, [sample_bits_kernel_param_5];
	ld.param.u64 	%rd3, [sample_bits_kernel_param_6];
	mov.u32 	%r1, %tid.x;
	mov.u32 	%r2, %ctaid.y;
	mov.u32 	%r3, %ctaid.z;
	mov.u32 	%r10, %ctaid.x;
	mov.u32 	%r11, %ntid.x;
	mad.lo.s32 	%r4, %r10, %r11, %r1;
	shl.b32 	%r5, %r3, 6;
	setp.ge.s32 	%p1, %r2, %r7;
	setp.ge.s32 	%p2, %r3, %r8;
	or.pred  	%p3, %p1, %p2;
	@%p3 bra 	$L__BB0_7;
	setp.gt.u32 	%p4, %r1, 63;
	@%p4 bra 	$L__BB0_5;
	sub.s32 	%r12, %r9, %r5;
	setp.ge.s32 	%p5, %r1, %r12;
	mov.f32 	%f197, 0f00000000;
	@%p5 bra 	$L__BB0_4;
	add.s32 	%r13, %r5, %r1;
	mad.lo.s32 	%r14, %r9, %r2, %r13;
	cvta.to.global.u64 	%rd4, %rd2;
	mul.wide.s32 	%rd5, %r14, 2;
	add.s64 	%rd6, %rd4, %rd5;
	ld.global.u16 	%rs1, [%rd6];
	// begin inline asm
	{  cvt.f32.f16 %f197, %rs1;}

	// end inline asm
$L__BB0_4:
	shl.b32 	%r15, %r1, 2;
	mov.u32 	%r16, _ZZ18sample_bits_kernelE11input_cache;
	add.s32 	%r17, %r16, %r15;
	st.shared.f32 	[%r17], %f197;
$L__BB0_5:
	setp.ge.s32 	%p6, %r4, %r6;
	@%p6 bra 	$L__BB0_7;
	mad.lo.s32 	%r18, %r7, %r4, %r2;
	mad.lo.s32 	%r19, %r18, %r8, %r3;
	cvt.s64.s32 	%rd7, %r19;
	add.s64 	%rd8, %rd3, %rd7;
	cvt.u32.u64 	%r20, %rd8;
	xor.b32  	%r21, %r20, -1429050551;
	mul.lo.s32 	%r22, %r21, 1099087573;
	{ .reg .b32 tmp; mov.b64 {tmp, %r23}, %rd8; }
	xor.b32  	%r24, %r23, -136515619;
	mul.lo.s32 	%r25, %r24, -1703105765;
	add.s32 	%r26, %r22, %r25;
	add.s32 	%r27, %r26, 6615241;
	add.s32 	%r28, %r22, 123456789;
	xor.b32  	%r29, %r22, 362436069;
	add.s32 	%r30, %r25, 521288629;
	xor.b32  	%r31, %r25, 88675123;
	add.s32 	%r32, %r22, 5783321;
	and.b32  	%r33, %r1, 63;
	shl.b32 	%r34, %r1, 2;
	and.b32  	%r35, %r34, 252;
	mov.u32 	%r36, _ZZ18sample_bits_kernelE11input_cache;
	add.s32 	%r37, %r36, %r35;
	ld.shared.f32 	%f5, [%r37];
	shr.u32 	%r38, %r28, 2;
	xor.b32  	%r39, %r38, %r28;
	shl.b32 	%r40, %r32, 4;
	shl.b32 	%r41, %r39, 1;
	xor.b32  	%r42, %r40, %r41;
	xor.b32  	%r43, %r42, %r32;
	xor.b32  	%r44, %r43, %r39;
	add.s32 	%r45, %r27, %r44;
	add.s32 	%r46, %r45, 362437;
	cvt.rn.f32.u32 	%f6, %r46;
	fma.rn.f32 	%f7, %f6, 0f2F800000, 0f2F000000;
	setp.gt.f32 	%p7, %f5, %f7;
	selp.u64 	%rd9, 1, 0, %p7;
	shl.b64 	%rd10, %rd9, %r33;
	add.s32 	%r47, %r1, 1;
	and.b32  	%r48, %r47, 63;
	shl.b32 	%r49, %r47, 2;
	and.b32  	%r50, %r49, 252;
	add.s32 	%r51, %r36, %r50;
	ld.shared.f32 	%f8, [%r51];
	shr.u32 	%r52, %r29, 2;
	xor.b32  	%r53, %r52, %r29;
	shl.b32 	%r54, %r44, 4;
	shl.b32 	%r55, %r53, 1;
	xor.b32  	%r56, %r54, %r55;
	xor.b32  	%r57, %r56, %r44;
	xor.b32  	%r58, %r57, %r53;
	add.s32 	%r59, %r27, %r58;
	add.s32 	%r60, %r59, 724874;
	cvt.rn.f32.u32 	%f9, %r60;
	fma.rn.f32 	%f10, %f9, 0f2F800000, 0f2F000000;
	setp.gt.f32 	%p8, %f8, %f10;
	selp.u64 	%rd11, 1, 0, %p8;
	shl.b64 	%rd12, %rd11, %r48;
	or.b64  	%rd13, %rd12, %rd10;
	add.s32 	%r61, %r1, 2;
	and.b32  	%r62, %r61, 63;
	shl.b32 	%r63, %r61, 2;
	and.b32  	%r64, %r63, 252;
	add.s32 	%r65, %r36, %r64;
	ld.shared.f32 	%f11, [%r65];
	shr.u32 	%r66, %r30, 2;
	xor.b32  	%r67, %r66, %r30;
	shl.b32 	%r68, %r58, 4;
	shl.b32 	%r69, %r67, 1;
	xor.b32  	%r70, %r68, %r69;
	xor.b32  	%r71, %r70, %r58;
	xor.b32  	%r72, %r71, %r67;
	add.s32 	%r73, %r27, %r72;
	add.s32 	%r74, %r73, 1087311;
	cvt.rn.f32.u32 	%f12, %r74;
	fma.rn.f32 	%f13, %f12, 0f2F800000, 0f2F000000;
	setp.gt.f32 	%p9, %f11, %f13;
	selp.u64 	%rd14, 1, 0, %p9;
	shl.b64 	%rd15, %rd14, %r62;
	or.b64  	%rd16, %rd15, %rd13;
	add.s32 	%r75, %r1, 3;
	and.b32  	%r76, %r75, 63;
	shl.b32 	%r77, %r75, 2;
	and.b32  	%r78, %r77, 252;
	add.s32 	%r79, %r36, %r78;
	ld.shared.f32 	%f14, [%r79];
	shr.u32 	%r80, %r31, 2;
	xor.b32  	%r81, %r80, %r31;
	shl.b32 	%r82, %r72, 4;
	shl.b32 	%r83, %r81, 1;
	xor.b32  	%r84, %r82, %r83;
	xor.b32  	%r85, %r84, %r72;
	xor.b32  	%r86, %r85, %r81;
	add.s32 	%r87, %r27, %r86;
	add.s32 	%r88, %r87, 1449748;
	cvt.rn.f32.u32 	%f15, %r88;
	fma.rn.f32 	%f16, %f15, 0f2F800000, 0f2F000000;
	setp.gt.f32 	%p10, %f14, %f16;
	selp.u64 	%rd17, 1, 0, %p10;
	shl.b64 	%rd18, %rd17, %r76;
	or.b64  	%rd19, %rd18, %rd16;
	add.s32 	%r89, %r1, 4;
	and.b32  	%r90, %r89, 63;
	shl.b32 	%r91, %r89, 2;
	and.b32  	%r92, %r91, 252;
	add.s32 	%r93, %r36, %r92;
	ld.shared.f32 	%f17, [%r93];
	shr.u32 	%r94, %r32, 2;
	xor.b32  	%r95, %r94, %r32;
	shl.b32 	%r96, %r86, 4;
	shl.b32 	%r97, %r95, 1;
	xor.b32  	%r98, %r96, %r97;
	xor.b32  	%r99, %r98, %r86;
	xor.b32  	%r100, %r99, %r95;
	add.s32 	%r101, %r27, %r100;
	add.s32 	%r102, %r101, 1812185;
	cvt.rn.f32.u32 	%f18, %r102;
	fma.rn.f32 	%f19, %f18, 0f2F800000, 0f2F000000;
	setp.gt.f32 	%p11, %f17, %f19;
	selp.u64 	%rd20, 1, 0, %p11;
	shl.b64 	%rd21, %rd20, %r90;
	or.b64  	%rd22, %rd21, %rd19;
	add.s32 	%r103, %r1, 5;
	and.b32  	%r104, %r103, 63;
	shl.b32 	%r105, %r103, 2;
	and.b32  	%r106, %r105, 252;
	add.s32 	%r107, %r36, %r106;
	ld.shared.f32 	%f20, [%r107];
	shr.u32 	%r108, %r44, 2;
	xor.b32  	%r109, %r108, %r44;
	shl.b32 	%r110, %r100, 4;
	shl.b32 	%r111, %r109, 1;
	xor.b32  	%r112, %r110, %r111;
	xor.b32  	%r113, %r112, %r100;
	xor.b32  	%r114, %r113, %r109;
	add.s32 	%r115, %r27, %r114;
	add.s32 	%r116, %r115, 2174622;
	cvt.rn.f32.u32 	%f21, %r116;
	fma.rn.f32 	%f22, %f21, 0f2F800000, 0f2F000000;
	setp.gt.f32 	%p12, %f20, %f22;
	selp.u64 	%rd23, 1, 0, %p12;
	shl.b64 	%rd24, %rd23, %r104;
	or.b64  	%rd25, %rd24, %rd22;
	add.s32 	%r117, %r1, 6;
	and.b32  	%r118, %r117, 63;
	shl.b32 	%r119, %r117, 2;
	and.b32  	%r120, %r119, 252;
	add.s32 	%r121, %r36, %r120;
	ld.shared.f32 	%f23, [%r121];
	shr.u32 	%r122, %r58, 2;
	xor.b32  	%r123, %r122, %r58;
	shl.b32 	%r124, %r114, 4;
	shl.b32 	%r125, %r123, 1;
	xor.b32  	%r126, %r124, %r125;
	xor.b32  	%r127, %r126, %r114;
	xor.b32  	%r128, %r127, %r123;
	add.s32 	%r129, %r27, %r128;
	add.s32 	%r130, %r129, 2537059;
	cvt.rn.f32.u32 	%f24, %r130;
	fma.rn.f32 	%f25, %f24, 0f2F800000, 0f2F000000;
	setp.gt.f32 	%p13, %f23, %f25;
	selp.u64 	%rd26, 1, 0, %p13;
	shl.b64 	%rd27, %rd26, %r118;
	or.b64  	%rd28, %rd27, %rd25;
	add.s32 	%r131, %r1, 7;
	and.b32  	%r132, %r131, 63;
	shl.b32 	%r133, %r131, 2;
	and.b32  	%r134, %r133, 252;
	add.s32 	%r135, %r36, %r134;
	ld.shared.f32 	%f26, [%r135];
	shr.u32 	%r136, %r72, 2;
	xor.b32  	%r137, %r136, %r72;
	shl.b32 	%r138, %r128, 4;
	shl.b32 	%r139, %r137, 1;
	xor.b32  	%r140, %r138, %r139;
	xor.b32  	%r141, %r140, %r128;
	xor.b32  	%r142, %r141, %r137;
	add.s32 	%r143, %r27, %r142;
	add.s32 	%r144, %r143, 2899496;
	cvt.rn.f32.u32 	%f27, %r144;
	fma.rn.f32 	%f28, %f27, 0f2F800000, 0f2F000000;
	setp.gt.f32 	%p14, %f26, %f28;
	selp.u64 	%rd29, 1, 0, %p14;
	shl.b64 	%rd30, %rd29, %r132;
	or.b64  	%rd31, %rd30, %rd28;
	add.s32 	%r145, %r1, 8;
	and.b32  	%r146, %r145, 63;
	shl.b32 	%r147, %r145, 2;
	and.b32  	%r148, %r147, 252;
	add.s32 	%r149, %r36, %r148;
	ld.shared.f32 	%f29, [%r149];
	shr.u32 	%r150, %r86, 2;
	xor.b32  	%r151, %r150, %r86;
	shl.b32 	%r152, %r142, 4;
	shl.b32 	%r153, %r151, 1;
	xor.b32  	%r154, %r152, %r153;
	xor.b32  	%r155, %r154, %r142;
	xor.b32  	%r156, %r155, %r151;
	add.s32 	%r157, %r27, %r156;
	add.s32 	%r158, %r157, 3261933;
	cvt.rn.f32.u32 	%f30, %r158;
	fma.rn.f32 	%f31, %f30, 0f2F800000, 0f2F000000;
	setp.gt.f32 	%p15, %f29, %f31;
	selp.u64 	%rd32, 1, 0, %p15;
	shl.b64 	%rd33, %rd32, %r146;
	or.b64  	%rd34, %rd33, %rd31;
	add.s32 	%r159, %r1, 9;
	and.b32  	%r160, %r159, 63;
	shl.b32 	%r161, %r159, 2;
	and.b32  	%r162, %r161, 252;
	add.s32 	%r163, %r36, %r162;
	ld.shared.f32 	%f32, [%r163];
	shr.u32 	%r164, %r100, 2;
	xor.b32  	%r165, %r164, %r100;
	shl.b32 	%r166, %r156, 4;
	shl.b32 	%r167, %r165, 1;
	xor.b32  	%r168, %r166, %r167;
	xor.b32  	%r169, %r168, %r156;
	xor.b32  	%r170, %r169, %r165;
	add.s32 	%r171, %r27, %r170;
	add.s32 	%r172, %r171, 3624370;
	cvt.rn.f32.u32 	%f33, %r172;
	fma.rn.f32 	%f34, %f33, 0f2F800000, 0f2F000000;
	setp.gt.f32 	%p16, %f32, %f34;
	selp.u64 	%rd35, 1, 0, %p16;
	shl.b64 	%rd36, %rd35, %r160;
	or.b64  	%rd37, %rd36, %rd34;
	add.s32 	%r173, %r1, 10;
	and.b32  	%r174, %r173, 63;
	shl.b32 	%r175, %r173, 2;
	and.b32  	%r176, %r175, 252;
	add.s32 	%r177, %r36, %r176;
	ld.shared.f32 	%f35, [%r177];
	shr.u32 	%r178, %r114, 2;
	xor.b32  	%r179, %r178, %r114;
	shl.b32 	%r180, %r170, 4;
	shl.b32 	%r181, %r179, 1;
	xor.b32  	%r182, %r180, %r181;
	xor.b32  	%r183, %r182, %r170;
	xor.b32  	%r184, %r183, %r179;
	add.s32 	%r185, %r27, %r184;
	add.s32 	%r186, %r185, 3986807;
	cvt.rn.f32.u32 	%f36, %r186;
	fma.rn.f32 	%f37, %f36, 0f2F800000, 0f2F000000;
	setp.gt.f32 	%p17, %f35, %f37;
	selp.u64 	%rd38, 1, 0, %p17;
	shl.b64 	%rd39, %rd38, %r174;
	or.b64  	%rd40, %rd39, %rd37;
	add.s32 	%r187, %r1, 11;
	and.b32  	%r188, %r187, 63;
	shl.b32 	%r189, %r187, 2;
	and.b32  	%r190, %r189, 252;
	add.s32 	%r191, %r36, %r190;
	ld.shared.f32 	%f38, [%r191];
	shr.u32 	%r192, %r128, 2;
	xor.b32  	%r193, %r192, %r128;
	shl.b32 	%r194, %r184, 4;
	shl.b32 	%r195, %r193, 1;
	xor.b32  	%r196, %r194, %r195;
	xor.b32  	%r197, %r196, %r184;
	xor.b32  	%r198, %r197, %r193;
	add.s32 	%r199, %r27, %r198;
	add.s32 	%r200, %r199, 4349244;
	cvt.rn.f32.u32 	%f39, %r200;
	fma.rn.f32 	%f40, %f39, 0f2F800000, 0f2F000000;
	setp.gt.f32 	%p18, %f38, %f40;
	selp.u64 	%rd41, 1, 0, %p18;
	shl.b64 	%rd42, %rd41, %r188;
	or.b64  	%rd43, %rd42, %rd40;
	add.s32 	%r201, %r1, 12;
	and.b32  	%r202, %r201, 63;
	shl.b32 	%r203, %r201, 2;
	and.b32  	%r204, %r203, 252;
	add.s32 	%r205, %r36, %r204;
	ld.shared.f32 	%f41, [%r205];
	shr.u32 	%r206, %r142, 2;
	xor.b32  	%r207, %r206, %r142;
	shl.b32 	%r208, %r198, 4;
	shl.b32 	%r209, %r207, 1;
	xor.b32  	%r210, %r208, %r209;
	xor.b32  	%r211, %r210, %r198;
	xor.b32  	%r212, %r211, %r207;
	add.s32 	%r213, %r27, %r212;
	add.s32 	%r214, %r213, 4711681;
	cvt.rn.f32.u32 	%f42, %r214;
	fma.rn.f32 	%f43, %f42, 0f2F800000, 0f2F000000;
	setp.gt.f32 	%p19, %f41, %f43;
	selp.u64 	%rd44, 1, 0, %p19;
	shl.b64 	%rd45, %rd44, %r202;
	or.b64  	%rd46, %rd45, %rd43;
	add.s32 	%r215, %r1, 13;
	and.b32  	%r216, %r215, 63;
	shl.b32 	%r217, %r215, 2;
	and.b32  	%r218, %r217, 252;
	add.s32 	%r219, %r36, %r218;
	ld.shared.f32 	%f44, [%r219];
	shr.u32 	%r220, %r156, 2;
	xor.b32  	%r221, %r220, %r156;
	shl.b32 	%r222, %r212, 4;
	shl.b32 	%r223, %r221, 1;
	xor.b32  	%r224, %r222, %r223;
	xor.b32  	%r225, %r224, %r212;
	xor.b32  	%r226, %r225, %r221;
	add.s32 	%r227, %r27, %r226;
	add.s32 	%r228, %r227, 5074118;
	cvt.rn.f32.u32 	%f45, %r228;
	fma.rn.f32 	%f46, %f45, 0f2F800000, 0f2F000000;
	setp.gt.f32 	%p20, %f44, %f46;
	selp.u64 	%rd47, 1, 0, %p20;
	shl.b64 	%rd48, %rd47, %r216;
	or.b64  	%rd49, %rd48, %rd46;
	add.s32 	%r229, %r1, 14;
	and.b32  	%r230, %r229, 63;
	shl.b32 	%r231, %r229, 2;
	and.b32  	%r232, %r231, 252;
	add.s32 	%r233, %r36, %r232;
	ld.shared.f32 	%f47, [%r233];
	shr.u32 	%r234, %r170, 2;
	xor.b32  	%r235, %r234, %r170;
	shl.b32 	%r236, %r226, 4;
	shl.b32 	%r237, %r235, 1;
	xor.b32  	%r238, %r236, %r237;
	xor.b32  	%r239, %r238, %r226;
	xor.b32  	%r240, %r239, %r235;
	add.s32 	%r241, %r27, %r240;
	add.s32 	%r242, %r241, 5436555;
	cvt.rn.f32.u32 	%f48, %r242;
	fma.rn.f32 	%f49, %f48, 0f2F800000, 0f2F000000;
	setp.gt.f32 	%p21, %f47, %f49;
	selp.u64 	%rd50, 1, 0, %p21;
	shl.b64 	%rd51, %rd50, %r230;
	or.b64  	%rd52, %rd51, %rd49;
	add.s32 	%r243, %r1, 15;
	and.b32  	%r244, %r243, 63;
	shl.b32 	%r245, %r243, 2;
	and.b32  	%r246, %r245, 252;
	add.s32 	%r247, %r36, %r246;
	ld.shared.f32 	%f50, [%r247];
	shr.u32 	%r248, %r184, 2;
	xor.b32  	%r249, %r248, %r184;
	shl.b32 	%r250, %r240, 4;
	shl.b32 	%r251, %r249, 1;
	xor.b32  	%r252, %r250, %r251;
	xor.b32  	%r253, %r252, %r240;
	xor.b32  	%r254, %r253, %r249;
	add.s32 	%r255, %r27, %r254;
	add.s32 	%r256, %r255, 5798992;
	cvt.rn.f32.u32 	%f51, %r256;
	fma.rn.f32 	%f52, %f51, 0f2F800000, 0f2F000000;
	setp.gt.f32 	%p22, %f50, %f52;
	selp.u64 	%rd53, 1, 0, %p22;
	shl.b64 	%rd54, %rd53, %r244;
	or.b64  	%rd55, %rd54, %rd52;
	add.s32 	%r257, %r1, 16;
	and.b32  	%r258, %r257, 63;
	shl.b32 	%r259, %r257, 2;
	and.b32  	%r260, %r259, 252;
	add.s32 	%r261, %r36, %r260;
	ld.shared.f32 	%f53, [%r261];
	shr.u32 	%r262, %r198, 2;
	xor.b32  	%r263, %r262, %r198;
	shl.b32 	%r264, %r254, 4;
	shl.b32 	%r265, %r263, 1;
	xor.b32  	%r266, %r264, %r265;
	xor.b32  	%r267, %r266, %r254;
	xor.b32  	%r268, %r267, %r263;
	add.s32 	%r269, %r27, %r268;
	add.s32 	%r270, %r269, 6161429;
	cvt.rn.f32.u32 	%f54, %r270;
	fma.rn.f32 	%f55, %f54, 0f2F800000, 0f2F000000;
	setp.gt.f32 	%p23, %f53, %f55;
	selp.u64 	%rd56, 1, 0, %p23;
	shl.b64 	%rd57, %rd56, %r258;
	or.b64  	%rd58, %rd57, %rd55;
	add.s32 	%r271, %r1, 17;
	and.b32  	%r272, %r271, 63;
	shl.b32 	%r273, %r271, 2;
	and.b32  	%r274, %r273, 252;
	add.s32 	%r275, %r36, %r274;
	ld.shared.f32 	%f56, [%r275];
	shr.u32 	%r276, %r212, 2;
	xor.b32  	%r277, %r276, %r212;
	shl.b32 	%r278, %r268, 4;
	shl.b32 	%r279, %r277, 1;
	xor.b32  	%r280, %r278, %r279;
	xor.b32  	%r281, %r280, %r268;
	xor.b32  	%r282, %r281, %r277;
	add.s32 	%r283, %r27, %r282;
	add.s32 	%r284, %r283, 6523866;
	cvt.rn.f32.u32 	%f57, %r284;
	fma.rn.f32 	%f58, %f57, 0f2F800000, 0f2F000000;
	setp.gt.f32 	%p24, %f56, %f58;
	selp.u64 	%rd59, 1, 0, %p24;
	shl.b64 	%rd60, %rd59, %r272;
	or.b64  	%rd61, %rd60, %rd58;
	add.s32 	%r285, %r1, 18;
	and.b32  	%r286, %r285, 63;
	shl.b32 	%r287, %r285, 2;
	and.b32  	%r288, %r287, 252;
	add.s32 	%r289, %r36, %r288;
	ld.shared.f32 	%f59, [%r289];
	shr.u32 	%r290, %r226, 2;
	xor.b32  	%r291, %r290, %r226;
	shl.b32 	%r292, %r282, 4;
	shl.b32 	%r293, %r291, 1;
	xor.b32  	%r294, %r292, %r293;
	xor.b32  	%r295, %r294, %r282;
	xor.b32  	%r296, %r295, %r291;
	add.s32 	%r297, %r27, %r296;
	add.s32 	%r298, %r297, 6886303;
	cvt.rn.f32.u32 	%f60, %r298;
	fma.rn.f32 	%f61, %f60, 0f2F800000, 0f2F000000;
	setp.gt.f32 	%p25, %f59, %f61;
	selp.u64 	%rd62, 1, 0, %p25;
	shl.b64 	%rd63, %rd62, %r286;
	or.b64  	%rd64, %rd63, %rd61;
	add.s32 	%r299, %r1, 19;
	and.b32  	%r300, %r299, 63;
	shl.b32 	%r301, %r299, 2;
	and.b32  	%r302, %r301, 252;
	add.s32 	%r303, %r36, %r302;
	ld.shared.f32 	%f62, [%r303];
	shr.u32 	%r304, %r240, 2;
	xor.b32  	%r305, %r304, %r240;
	shl.b32 	%r306, %r296, 4;
	shl.b32 	%r307, %r305, 1;
	xor.b32  	%r308, %r306, %r307;
	xor.b32  	%r309, %r308, %r296;
	xor.b32  	%r310, %r309, %r305;
	add.s32 	%r311, %r27, %r310;
	add.s32 	%r312, %r311, 7248740;
	cvt.rn.f32.u32 	%f63, %r312;
	fma.rn.f32 	%f64, %f63, 0f2F800000, 0f2F000000;
	setp.gt.f32 	%p26, %f62, %f64;
	selp.u64 	%rd65, 1, 0, %p26;
	shl.b64 	%rd66, %rd65, %r300;
	or.b64  	%rd67, %rd66, %rd64;
	add.s32 	%r313, %r1, 20;
	and.b32  	%r314, %r313, 63;
	shl.b32 	%r315, %r313, 2;
	and.b32  	%r316, %r315, 252;
	add.s32 	%r317, %r36, %r316;
	ld.shared.f32 	%f65, [%r317];
	shr.u32 	%r318, %r254, 2;
	xor.b32  	%r319, %r318, %r254;
	shl.b32 	%r320, %r310, 4;
	shl.b32 	%r321, %r319, 1;
	xor.b32  	%r322, %r320, %r321;
	xor.b32  	%r323, %r322, %r310;
	xor.b32  	%r324, %r323, %r319;
	add.s32 	%r325, %r27, %r324;
	add.s32 	%r326, %r325, 7611177;
	cvt.rn.f32.u32 	%f66, %r326;
	fma.rn.f32 	%f67, %f66, 0f2F800000, 0f2F000000;
	setp.gt.f32 	%p27, %f65, %f67;
	selp.u64 	%rd68, 1, 0, %p27;
	shl.b64 	%rd69, %rd68, %r314;
	or.b64  	%rd70, %rd69, %rd67;
	add.s32 	%r327, %r1, 21;
	and.b32  	%r328, %r327, 63;
	shl.b32 	%r329, %r327, 2;
	and.b32  	%r330, %r329, 252;
	add.s32 	%r331, %r36, %r330;
	ld.shared.f32 	%f68, [%r331];
	shr.u32 	%r332, %r268, 2;
	xor.b32  	%r333, %r332, %r268;
	shl.b32 	%r334, %r324, 4;
	shl.b32 	%r335, %r333, 1;
	xor.b32  	%r336, %r334, %r335;
	xor.b32  	%r337, %r336, %r324;
	xor.b32  	%r338, %r337, %r333;
	add.s32 	%r339, %r27, %r338;
	add.s32 	%r340, %r339, 7973614;
	cvt.rn.f32.u32 	%f69, %r340;
	fma.rn.f32 	%f70, %f69, 0f2F800000, 0f2F000000;
	setp.gt.f32 	%p28, %f68, %f70;
	selp.u64 	%rd71, 1, 0, %p28;
	shl.b64 	%rd72, %rd71, %r328;
	or.b64  	%rd73, %rd72, %rd70;
	add.s32 	%r341, %r1, 22;
	and.b32  	%r342, %r341, 63;
	shl.b32 	%r343, %r341, 2;
	and.b32  	%r344, %r343, 252;
	add.s32 	%r345, %r36, %r344;
	ld.shared.f32 	%f71, [%r345];
	shr.u32 	%r346, %r282, 2;
	xor.b32  	%r347, %r346, %r282;
	shl.b32 	%r348, %r338, 4;
	shl.b32 	%r349, %r347, 1;
	xor.b32  	%r350, %r348, %r349;
	xor.b32  	%r351, %r350, %r338;
	xor.b32  	%r352, %r351, %r347;
	add.s32 	%r353, %r27, %r352;
	add.s32 	%r354, %r353, 8336051;
	cvt.rn.f32.u32 	%f72, %r354;
	fma.rn.f32 	%f73, %f72, 0f2F800000, 0f2F000000;
	setp.gt.f32 	%p29, %f71, %f73;
	selp.u64 	%rd74, 1, 0, %p29;
	shl.b64 	%rd75, %rd74, %r342;
	or.b64  	%rd76, %rd75, %rd73;
	add.s32 	%r355, %r1, 23;
	and.b32  	%r356, %r355, 63;
	shl.b32 	%r357, %r355, 2;
	and.b32  	%r358, %r357, 252;
	add.s32 	%r359, %r36, %r358;
	ld.shared.f32 	%f74, [%r359];
	shr.u32 	%r360, %r296, 2;
	xor.b32  	%r361, %r360, %r296;
	shl.b32 	%r362, %r352, 4;
	shl.b32 	%r363, %r361, 1;
	xor.b32  	%r364, %r362, %r363;
	xor.b32  	%r365, %r364, %r352;
	xor.b32  	%r366, %r365, %r361;
	add.s32 	%r367, %r27, %r366;
	add.s32 	%r368, %r367, 8698488;
	cvt.rn.f32.u32 	%f75, %r368;
	fma.rn.f32 	%f76, %f75, 0f2F800000, 0f2F000000;
	setp.gt.f32 	%p30, %f74, %f76;
	selp.u64 	%rd77, 1, 0, %p30;
	shl.b64 	%rd78, %rd77, %r356;
	or.b64  	%rd79, %rd78, %rd76;
	add.s32 	%r369, %r1, 24;
	and.b32  	%r370, %r369, 63;
	shl.b32 	%r371, %r369, 2;
	and.b32  	%r372, %r371, 252;
	add.s32 	%r373, %r36, %r372;
	ld.shared.f32 	%f77, [%r373];
	shr.u32 	%r374, %r310, 2;
	xor.b32  	%r375, %r374, %r310;
	shl.b32 	%r376, %r366, 4;
	shl.b32 	%r377, %r375, 1;
	xor.b32  	%r378, %r376, %r377;
	xor.b32  	%r379, %r378, %r366;
	xor.b32  	%r380, %r379, %r375;
	add.s32 	%r381, %r27, %r380;
	add.s32 	%r382, %r381, 9060925;
	cvt.rn.f32.u32 	%f78, %r382;
	fma.rn.f32 	%f79, %f78, 0f2F800000, 0f2F000000;
	setp.gt.f32 	%p31, %f77, %f79;
	selp.u64 	%rd80, 1, 0, %p31;
	shl.b64 	%rd81, %rd80, %r370;
	or.b64  	%rd82, %rd81, %rd79;
	add.s32 	%r383, %r1, 25;
	and.b32  	%r384, %r383, 63;
	shl.b32 	%r385, %r383, 2;
	and.b32  	%r386, %r385, 252;
	add.s32 	%r387, %r36, %r386;
	ld.shared.f32 	%f80, [%r387];
	shr.u32 	%r388, %r324, 2;
	xor.b32  	%r389, %r388, %r324;
	shl.b32 	%r390, %r380, 4;
	shl.b32 	%r391, %r389, 1;
	xor.b32  	%r392, %r390, %r391;
	xor.b32  	%r393, %r392, %r380;
	xor.b32  	%r394, %r393, %r389;
	add.s32 	%r395, %r27, %r394;
	add.s32 	%r396, %r395, 9423362;
	cvt.rn.f32.u32 	%f81, %r396;
	fma.rn.f32 	%f82, %f81, 0f2F800000, 0f2F000000;
	setp.gt.f32 	%p32, %f80, %f82;
	selp.u64 	%rd83, 1, 0, %p32;
	shl.b64 	%rd84, %rd83, %r384;
	or.b64  	%rd85, %rd84, %rd82;
	add.s32 	%r397, %r1, 26;
	and.b32  	%r398, %r397, 63;
	shl.b32 	%r399, %r397, 2;
	and.b32  	%r400, %r399, 252;
	add.s32 	%r401, %r36, %r400;
	ld.shared.f32 	%f83, [%r401];
	shr.u32 	%r402, %r338, 2;
	xor.b32  	%r403, %r402, %r338;
	shl.b32 	%r404, %r394, 4;
	shl.b32 	%r405, %r403, 1;
	xor.b32  	%r406, %r404, %r405;
	xor.b32  	%r407, %r406, %r394;
	xor.b32  	%r408, %r407, %r403;
	add.s32 	%r409, %r27, %r408;
	add.s32 	%r410, %r409, 9785799;
	cvt.rn.f32.u32 	%f84, %r410;
	fma.rn.f32 	%f85, %f84, 0f2F800000, 0f2F000000;
	setp.gt.f32 	%p33, %f83, %f85;
	selp.u64 	%rd86, 1, 0, %p33;
	shl.b64 	%rd87, %rd86, %r398;
	or.b64  	%rd88, %rd87, %rd85;
	add.s32 	%r411, %r1, 27;
	and.b32  	%r412, %r411, 63;
	shl.b32 	%r413, %r411, 2;
	and.b32  	%r414, %r413, 252;
	add.s32 	%r415, %r36, %r414;
	ld.shared.f32 	%f86, [%r415];
	shr.u32 	%r416, %r352, 2;
	xor.b32  	%r417, %r416, %r352;
	shl.b32 	%r418, %r408, 4;
	shl.b32 	%r419, %r417, 1;
	xor.b32  	%r420, %r418, %r419;
	xor.b32  	%r421, %r420, %r408;
	xor.b32  	%r422, %r421, %r417;
	add.s32 	%r423, %r27, %r422;
	add.s32 	%r424, %r423, 10148236;
	cvt.rn.f32.u32 	%f87, %r424;
	fma.rn.f32 	%f88, %f87, 0f2F800000, 0f2F000000;
	setp.gt.f32 	%p34, %f86, %f88;
	selp.u64 	%rd89, 1, 0, %p34;
	shl.b64 	%rd90, %rd89, %r412;
	or.b64  	%rd91, %rd90, %rd88;
	add.s32 	%r425, %r1, 28;
	and.b32  	%r426, %r425, 63;
	shl.b32 	%r427, %r425, 2;
	and.b32  	%r428, %r427, 252;
	add.s32 	%r429, %r36, %r428;
	ld.shared.f32 	%f89, [%r429];
	shr.u32 	%r430, %r366, 2;
	xor.b32  	%r431, %r430, %r366;
	shl.b32 	%r432, %r422, 4;
	shl.b32 	%r433, %r431, 1;
	xor.b32  	%r434, %r432, %r433;
	xor.b32  	%r435, %r434, %r422;
	xor.b32  	%r436, %r435, %r431;
	add.s32 	%r437, %r27, %r436;
	add.s32 	%r438, %r437, 10510673;
	cvt.rn.f32.u32 	%f90, %r438;
	fma.rn.f32 	%f91, %f90, 0f2F800000, 0f2F000000;
	setp.gt.f32 	%p35, %f89, %f91;
	selp.u64 	%rd92, 1, 0, %p35;
	shl.b64 	%rd93, %rd92, %r426;
	or.b64  	%rd94, %rd93, %rd91;
	add.s32 	%r439, %r1, 29;
	and.b32  	%r440, %r439, 63;
	shl.b32 	%r441, %r439, 2;
	and.b32  	%r442, %r441, 252;
	add.s32 	%r443, %r36, %r442;
	ld.shared.f32 	%f92, [%r443];
	shr.u32 	%r444, %r380, 2;
	xor.b32  	%r445, %r444, %r380;
	shl.b32 	%r446, %r436, 4;
	shl.b32 	%r447, %r445, 1;
	xor.b32  	%r448, %r446, %r447;
	xor.b32  	%r449, %r448, %r436;
	xor.b32  	%r450, %r449, %r445;
	add.s32 	%r451, %r27, %r450;
	add.s32 	%r452, %r451, 10873110;
	cvt.rn.f32.u32 	%f93, %r452;
	fma.rn.f32 	%f94, %f93, 0f2F800000, 0f2F000000;
	setp.gt.f32 	%p36, %f92, %f94;
	selp.u64 	%rd95, 1, 0, %p36;
	shl.b64 	%rd96, %rd95, %r440;
	or.b64  	%rd97, %rd96, %rd94;
	add.s32 	%r453, %r1, 30;
	and.b32  	%r454, %r453, 63;
	shl.b32 	%r455, %r453, 2;
	and.b32  	%r456, %r455, 252;
	add.s32 	%r457, %r36, %r456;
	ld.shared.f32 	%f95, [%r457];
	shr.u32 	%r458, %r394, 2;
	xor.b32  	%r459, %r458, %r394;
	shl.b32 	%r460, %r450, 4;
	shl.b32 	%r461, %r459, 1;
	xor.b32  	%r462, %r460, %r461;
	xor.b32  	%r463, %r462, %r450;
	xor.b32  	%r464, %r463, %r459;
	add.s32 	%r465, %r27, %r464;
	add.s32 	%r466, %r465, 11235547;
	cvt.rn.f32.u32 	%f96, %r466;
	fma.rn.f32 	%f97, %f96, 0f2F800000, 0f2F000000;
	setp.gt.f32 	%p37, %f95, %f97;
	selp.u64 	%rd98, 1, 0, %p37;
	shl.b64 	%rd99, %rd98, %r454;
	or.b64  	%rd100, %rd99, %rd97;
	add.s32 	%r467, %r1, 31;
	and.b32  	%r468, %r467, 63;
	shl.b32 	%r469, %r467, 2;
	and.b32  	%r470, %r469, 252;
	add.s32 	%r471, %r36, %r470;
	ld.shared.f32 	%f98, [%r471];
	shr.u32 	%r472, %r408, 2;
	xor.b32  	%r473, %r472, %r408;
	shl.b32 	%r474, %r464, 4;
	shl.b32 	%r475, %r473, 1;
	xor.b32  	%r476, %r474, %r475;
	xor.b32  	%r477, %r476, %r464;
	xor.b32  	%r478, %r477, %r473;
	add.s32 	%r479, %r27, %r478;
	add.s32 	%r480, %r479, 11597984;
	cvt.rn.f32.u32 	%f99, %r480;
	fma.rn.f32 	%f100, %f99, 0f2F800000, 0f2F000000;
	setp.gt.f32 	%p38, %f98, %f100;
	selp.u64 	%rd101, 1, 0, %p38;
	shl.b64 	%rd102, %rd101, %r468;
	or.b64  	%rd103, %rd102, %rd100;
	xor.b32  	%r481, %r33, 32;
	xor.b32  	%r482, %r35, 128;
	add.s32 	%r483, %r36, %r482;
	ld.shared.f32 	%f101, [%r483];
	shr.u32 	%r484, %r422, 2;
	xor.b32  	%r485, %r484, %r422;
	shl.b32 	%r486, %r478, 4;
	shl.b32 	%r487, %r485, 1;
	xor.b32  	%r488, %r486, %r487;
	xor.b32  	%r489, %r488, %r478;
	xor.b32  	%r490, %r489, %r485;
	add.s32 	%r491, %r27, %r490;
	add.s32 	%r492, %r491, 11960421;
	cvt.rn.f32.u32 	%f102, %r492;
	fma.rn.f32 	%f103, %f102, 0f2F800000, 0f2F000000;
	setp.gt.f32 	%p39, %f101, %f103;
	selp.u64 	%rd104, 1, 0, %p39;
	shl.b64 	%rd105, %rd104, %r481;
	or.b64  	%rd106, %rd105, %rd103;
	add.s32 	%r493, %r1, 33;
	and.b32  	%r494, %r493, 63;
	shl.b32 	%r495, %r493, 2;
	and.b32  	%r496, %r495, 252;
	add.s32 	%r497, %r36, %r496;
	ld.shared.f32 	%f104, [%r497];
	shr.u32 	%r498, %r436, 2;
	xor.b32  	%r499, %r498, %r436;
	shl.b32 	%r500, %r490, 4;
	shl.b32 	%r501, %r499, 1;
	xor.b32  	%r502, %r500, %r501;
	xor.b32  	%r503, %r502, %r490;
	xor.b32  	%r504, %r503, %r499;
	add.s32 	%r505, %r27, %r504;
	add.s32 	%r506, %r505, 12322858;
	cvt.rn.f32.u32 	%f105, %r506;
	fma.rn.f32 	%f106, %f105, 0f2F800000, 0f2F000000;
	setp.gt.f32 	%p40, %f104, %f106;
	selp.u64 	%rd107, 1, 0, %p40;
	shl.b64 	%rd108, %rd107, %r494;
	or.b64  	%rd109, %rd108, %rd106;
	add.s32 	%r507, %r1, 34;
	and.b32  	%r508, %r507, 63;
	shl.b32 	%r509, %r507, 2;
	and.b32  	%r510, %r509, 252;
	add.s32 	%r511, %r36, %r510;
	ld.shared.f32 	%f107, [%r511];
	shr.u32 	%r512, %r450, 2;
	xor.b32  	%r513, %r512, %r450;
	shl.b32 	%r514, %r504, 4;
	shl.b32 	%r515, %r513, 1;
	xor.b32  	%r516, %r514, %r515;
	xor.b32  	%r517, %r516, %r504;
	xor.b32  	%r518, %r517, %r513;
	add.s32 	%r519, %r27, %r518;
	add.s32 	%r520, %r519, 12685295;
	cvt.rn.f32.u32 	%f108, %r520;
	fma.rn.f32 	%f109, %f108, 0f2F800000, 0f2F000000;
	setp.gt.f32 	%p41, %f107, %f109;
	selp.u64 	%rd110, 1, 0, %p41;
	shl.b64 	%rd111, %rd110, %r508;
	or.b64  	%rd112, %rd111, %rd109;
	add.s32 	%r521, %r1, 35;
	and.b32  	%r522, %r521, 63;
	shl.b32 	%r523, %r521, 2;
	and.b32  	%r524, %r523, 252;
	add.s32 	%r525, %r36, %r524;
	ld.shared.f32 	%f110, [%r525];
	shr.u32 	%r526, %r464, 2;
	xor.b32  	%r527, %r526, %r464;
	shl.b32 	%r528, %r518, 4;
	shl.b32 	%r529, %r527, 1;
	xor.b32  	%r530, %r528, %r529;
	xor.b32  	%r531, %r530, %r518;
	xor.b32  	%r532, %r531, %r527;
	add.s32 	%r533, %r27, %r532;
	add.s32 	%r534, %r533, 13047732;
	cvt.rn.f32.u32 	%f111, %r534;
	fma.rn.f32 	%f112, %f111, 0f2F800000, 0f2F000000;
	setp.gt.f32 	%p42, %f110, %f112;
	selp.u64 	%rd113, 1, 0, %p42;
	shl.b64 	%rd114, %rd113, %r522;
	or.b64  	%rd115, %rd114, %rd112;
	add.s32 	%r535, %r1, 36;
	and.b32  	%r536, %r535, 63;
	shl.b32 	%r537, %r535, 2;
	and.b32  	%r538, %r537, 252;
	add.s32 	%r539, %r36, %r538;
	ld.shared.f32 	%f113, [%r539];
	shr.u32 	%r540, %r478, 2;
	xor.b32  	%r541, %r540, %r478;
	shl.b32 	%r542, %r532, 4;
	shl.b32 	%r543, %r541, 1;
	xor.b32  	%r544, %r542, %r543;
	xor.b32  	%r545, %r544, %r532;
	xor.b32  	%r546, %r545, %r541;
	add.s32 	%r547, %r27, %r546;
	add.s32 	%r548, %r547, 13410169;
	cvt.rn.f32.u32 	%f114, %r548;
	fma.rn.f32 	%f115, %f114, 0f2F800000, 0f2F000000;
	setp.gt.f32 	%p43, %f113, %f115;
	selp.u64 	%rd116, 1, 0, %p43;
	shl.b64 	%rd117, %rd116, %r536;
	or.b64  	%rd118, %rd117, %rd115;
	add.s32 	%r549, %r1, 37;
	and.b32  	%r550, %r549, 63;
	shl.b32 	%r551, %r549, 2;
	and.b32  	%r552, %r551, 252;
	add.s32 	%r553, %r36, %r552;
	ld.shared.f32 	%f116, [%r553];
	shr.u32 	%r554, %r490, 2;
	xor.b32  	%r555, %r554, %r490;
	shl.b32 	%r556, %r546, 4;
	shl.b32 	%r557, %r555, 1;
	xor.b32  	%r558, %r556, %r557;
	xor.b32  	%r559, %r558, %r546;
	xor.b32  	%r560, %r559, %r555;
	add.s32 	%r561, %r27, %r560;
	add.s32 	%r562, %r561, 13772606;
	cvt.rn.f32.u32 	%f117, %r562;
	fma.rn.f32 	%f118, %f117, 0f2F800000, 0f2F000000;
	setp.gt.f32 	%p44, %f116, %f118;
	selp.u64 	%rd119, 1, 0, %p44;
	shl.b64 	%rd120, %rd119, %r550;
	or.b64  	%rd121, %rd120, %rd118;
	add.s32 	%r563, %r1, 38;
	and.b32  	%r564, %r563, 63;
	shl.b32 	%r565, %r563, 2;
	and.b32  	%r566, %r565, 252;
	add.s32 	%r567, %r36, %r566;
	ld.shared.f32 	%f119, [%r567];
	shr.u32 	%r568, %r504, 2;
	xor.b32  	%r569, %r568, %r504;
	shl.b32 	%r570, %r560, 4;
	shl.b32 	%r571, %r569, 1;
	xor.b32  	%r572, %r570, %r571;
	xor.b32  	%r573, %r572, %r560;
	xor.b32  	%r574, %r573, %r569;
	add.s32 	%r575, %r27, %r574;
	add.s32 	%r576, %r575, 14135043;
	cvt.rn.f32.u32 	%f120, %r576;
	fma.rn.f32 	%f121, %f120, 0f2F800000, 0f2F000000;
	setp.gt.f32 	%p45, %f119, %f121;
	selp.u64 	%rd122, 1, 0, %p45;
	shl.b64 	%rd123, %rd122, %r564;
	or.b64  	%rd124, %rd123, %rd121;
	add.s32 	%r577, %r1, 39;
	and.b32  	%r578, %r577, 63;
	shl.b32 	%r579, %r577, 2;
	and.b32  	%r580, %r579, 252;
	add.s32 	%r581, %r36, %r580;
	ld.shared.f32 	%f122, [%r581];
	shr.u32 	%r582, %r518, 2;
	xor.b32  	%r583, %r582, %r518;
	shl.b32 	%r584, %r574, 4;
	shl.b32 	%r585, %r583, 1;
	xor.b32  	%r586, %r584, %r585;
	xor.b32  	%r587, %r586, %r574;
	xor.b32  	%r588, %r587, %r583;
	add.s32 	%r589, %r27, %r588;
	add.s32 	%r590, %r589, 14497480;
	cvt.rn.f32.u32 	%f123, %r590;
	fma.rn.f32 	%f124, %f123, 0f2F800000, 0f2F000000;
	setp.gt.f32 	%p46, %f122, %f124;
	selp.u64 	%rd125, 1, 0, %p46;
	shl.b64 	%rd126, %rd125, %r578;
	or.b64  	%rd127, %rd126, %rd124;
	add.s32 	%r591, %r1, 40;
	and.b32  	%r592, %r591, 63;
	shl.b32 	%r593, %r591, 2;
	and.b32  	%r594, %r593, 252;
	add.s32 	%r595, %r36, %r594;
	ld.shared.f32 	%f125, [%r595];
	shr.u32 	%r596, %r532, 2;
	xor.b32  	%r597, %r596, %r532;
	shl.b32 	%r598, %r588, 4;
	shl.b32 	%r599, %r597, 1;
	xor.b32  	%r600, %r598, %r599;
	xor.b32  	%r601, %r600, %r588;
	xor.b32  	%r602, %r601, %r597;
	add.s32 	%r603, %r27, %r602;
	add.s32 	%r604, %r603, 14859917;
	cvt.rn.f32.u32 	%f126, %r604;
	fma.rn.f32 	%f127, %f126, 0f2F800000, 0f2F000000;
	setp.gt.f32 	%p47, %f125, %f127;
	selp.u64 	%rd128, 1, 0, %p47;
	shl.b64 	%rd129, %rd128, %r592;
	or.b64  	%rd130, %rd129, %rd127;
	add.s32 	%r605, %r1, 41;
	and.b32  	%r606, %r605, 63;
	shl.b32 	%r607, %r605, 2;
	and.b32  	%r608, %r607, 252;
	add.s32 	%r609, %r36, %r608;
	ld.shared.f32 	%f128, [%r609];
	shr.u32 	%r610, %r546, 2;
	xor.b32  	%r611, %r610, %r546;
	shl.b32 	%r612, %r602, 4;
	shl.b32 	%r613, %r611, 1;
	xor.b32  	%r614, %r612, %r613;
	xor.b32  	%r615, %r614, %r602;
	xor.b32  	%r616, %r615, %r611;
	add.s32 	%r617, %r27, %r616;
	add.s32 	%r618, %r617, 15222354;
	cvt.rn.f32.u32 	%f129, %r618;
	fma.rn.f32 	%f130, %f129, 0f2F800000, 0f2F000000;
	setp.gt.f32 	%p48, %f128, %f130;
	selp.u64 	%rd131, 1, 0, %p48;
	shl.b64 	%rd132, %rd131, %r606;
	or.b64  	%rd133, %rd132, %rd130;
	add.s32 	%r619, %r1, 42;
	and.b32  	%r620, %r619, 63;
	shl.b32 	%r621, %r619, 2;
	and.b32  	%r622, %r621, 252;
	add.s32 	%r623, %r36, %r622;
	ld.shared.f32 	%f131, [%r623];
	shr.u32 	%r624, %r560, 2;
	xor.b32  	%r625, %r624, %r560;
	shl.b32 	%r626, %r616, 4;
	shl.b32 	%r627, %r625, 1;
	xor.b32  	%r628, %r626, %r627;
	xor.b32  	%r629, %r628, %r616;
	xor.b32  	%r630, %r629, %r625;
	add.s32 	%r631, %r27, %r630;
	add.s32 	%r632, %r631, 15584791;
	cvt.rn.f32.u32 	%f132, %r632;
	fma.rn.f32 	%f133, %f132, 0f2F800000, 0f2F000000;
	setp.gt.f32 	%p49, %f131, %f133;
	selp.u64 	%rd134, 1, 0, %p49;
	shl.b64 	%rd135, %rd134, %r620;
	or.b64  	%rd136, %rd135, %rd133;
	add.s32 	%r633, %r1, 43;
	and.b32  	%r634, %r633, 63;
	shl.b32 	%r635, %r633, 2;
	and.b32  	%r636, %r635, 252;
	add.s32 	%r637, %r36, %r636;
	ld.shared.f32 	%f134, [%r637];
	shr.u32 	%r638, %r574, 2;
	xor.b32  	%r639, %r638, %r574;
	shl.b32 	%r640, %r630, 4;
	shl.b32 	%r641, %r639, 1;
	xor.b32  	%r642, %r640, %r641;
	xor.b32  	%r643, %r642, %r630;
	xor.b32  	%r644, %r643, %r639;
	add.s32 	%r645, %r27, %r644;
	add.s32 	%r646, %r645, 15947228;
	cvt.rn.f32.u32 	%f135, %r646;
	fma.rn.f32 	%f136, %f135, 0f2F800000, 0f2F000000;
	setp.gt.f32 	%p50, %f134, %f136;
	selp.u64 	%rd137, 1, 0, %p50;
	shl.b64 	%rd138, %rd137, %r634;
	or.b64  	%rd139, %rd138, %rd136;
	add.s32 	%r647, %r1, 44;
	and.b32  	%r648, %r647, 63;
	shl.b32 	%r649, %r647, 2;
	and.b32  	%r650, %r649, 252;
	add.s32 	%r651, %r36, %r650;
	ld.shared.f32 	%f137, [%r651];
	shr.u32 	%r652, %r588, 2;
	xor.b32  	%r653, %r652, %r588;
	shl.b32 	%r654, %r644, 4;
	shl.b32 	%r655, %r653, 1;
	xor.b32  	%r656, %r654, %r655;
	xor.b32  	%r657, %r656, %r644;
	xor.b32  	%r658, %r657, %r653;
	add.s32 	%r659, %r27, %r658;
	add.s32 	%r660, %r659, 16309665;
	cvt.rn.f32.u32 	%f138, %r660;
	fma.rn.f32 	%f139, %f138, 0f2F800000, 0f2F000000;
	setp.gt.f32 	%p51, %f137, %f139;
	selp.u64 	%rd140, 1, 0, %p51;
	shl.b64 	%rd141, %rd140, %r648;
	or.b64  	%rd142, %rd141, %rd139;
	add.s32 	%r661, %r1, 45;
	and.b32  	%r662, %r661, 63;
	shl.b32 	%r663, %r661, 2;
	and.b32  	%r664, %r663, 252;
	add.s32 	%r665, %r36, %r664;
	ld.shared.f32 	%f140, [%r665];
	shr.u32 	%r666, %r602, 2;
	xor.b32  	%r667, %r666, %r602;
	shl.b32 	%r668, %r658, 4;
	shl.b32 	%r669, %r667, 1;
	xor.b32  	%r670, %r668, %r669;
	xor.b32  	%r671, %r670, %r658;
	xor.b32  	%r672, %r671, %r667;
	add.s32 	%r673, %r27, %r672;
	add.s32 	%r674, %r673, 16672102;
	cvt.rn.f32.u32 	%f141, %r674;
	fma.rn.f32 	%f142, %f141, 0f2F800000, 0f2F000000;
	setp.gt.f32 	%p52, %f140, %f142;
	selp.u64 	%rd143, 1, 0, %p52;
	shl.b64 	%rd144, %rd143, %r662;
	or.b64  	%rd145, %rd144, %rd142;
	add.s32 	%r675, %r1, 46;
	and.b32  	%r676, %r675, 63;
	shl.b32 	%r677, %r675, 2;
	and.b32  	%r678, %r677, 252;
	add.s32 	%r679, %r36, %r678;
	ld.shared.f32 	%f143, [%r679];
	shr.u32 	%r680, %r616, 2;
	xor.b32  	%r681, %r680, %r616;
	shl.b32 	%r682, %r672, 4;
	shl.b32 	%r683, %r681, 1;
	xor.b32  	%r684, %r682, %r683;
	xor.b32  	%r685, %r684, %r672;
	xor.b32  	%r686, %r685, %r681;
	add.s32 	%r687, %r27, %r686;
	add.s32 	%r688, %r687, 17034539;
	cvt.rn.f32.u32 	%f144, %r688;
	fma.rn.f32 	%f145, %f144, 0f2F800000, 0f2F000000;
	setp.gt.f32 	%p53, %f143, %f145;
	selp.u64 	%rd146, 1, 0, %p53;
	shl.b64 	%rd147, %rd146, %r676;
	or.b64  	%rd148, %rd147, %rd145;
	add.s32 	%r689, %r1, 47;
	and.b32  	%r690, %r689, 63;
	shl.b32 	%r691, %r689, 2;
	and.b32  	%r692, %r691, 252;
	add.s32 	%r693, %r36, %r692;
	ld.shared.f32 	%f146, [%r693];
	shr.u32 	%r694, %r630, 2;
	xor.b32  	%r695, %r694, %r630;
	shl.b32 	%r696, %r686, 4;
	shl.b32 	%r697, %r695, 1;
	xor.b32  	%r698, %r696, %r697;
	xor.b32  	%r699, %r698, %r686;
	xor.b32  	%r700, %r699, %r695;
	add.s32 	%r701, %r27, %r700;
	add.s32 	%r702, %r701, 17396976;
	cvt.rn.f32.u32 	%f147, %r702;
	fma.rn.f32 	%f148, %f147, 0f2F800000, 0f2F000000;
	setp.gt.f32 	%p54, %f146, %f148;
	selp.u64 	%rd149, 1, 0, %p54;
	shl.b64 	%rd150, %rd149, %r690;
	or.b64  	%rd151, %rd150, %rd148;
	add.s32 	%r703, %r1, 48;
	and.b32  	%r704, %r703, 63;
	shl.b32 	%r705, %r703, 2;
	and.b32  	%r706, %r705, 252;
	add.s32 	%r707, %r36, %r706;
	ld.shared.f32 	%f149, [%r707];
	shr.u32 	%r708, %r644, 2;
	xor.b32  	%r709, %r708, %r644;
	shl.b32 	%r710, %r700, 4;
	shl.b32 	%r711, %r709, 1;
	xor.b32  	%r712, %r710, %r711;
	xor.b32  	%r713, %r712, %r700;
	xor.b32  	%r714, %r713, %r709;
	add.s32 	%r715, %r27, %r714;
	add.s32 	%r716, %r715, 17759413;
	cvt.rn.f32.u32 	%f150, %r716;
	fma.rn.f32 	%f151, %f150, 0f2F800000, 0f2F000000;
	setp.gt.f32 	%p55, %f149, %f151;
	selp.u64 	%rd152, 1, 0, %p55;
	shl.b64 	%rd153, %rd152, %r704;
	or.b64  	%rd154, %rd153, %rd151;
	add.s32 	%r717, %r1, 49;
	and.b32  	%r718, %r717, 63;
	shl.b32 	%r719, %r717, 2;
	and.b32  	%r720, %r719, 252;
	add.s32 	%r721, %r36, %r720;
	ld.shared.f32 	%f152, [%r721];
	shr.u32 	%r722, %r658, 2;
	xor.b32  	%r723, %r722, %r658;
	shl.b32 	%r724, %r714, 4;
	shl.b32 	%r725, %r723, 1;
	xor.b32  	%r726, %r724, %r725;
	xor.b32  	%r727, %r726, %r714;
	xor.b32  	%r728, %r727, %r723;
	add.s32 	%r729, %r27, %r728;
	add.s32 	%r730, %r729, 18121850;
	cvt.rn.f32.u32 	%f153, %r730;
	fma.rn.f32 	%f154, %f153, 0f2F800000, 0f2F000000;
	setp.gt.f32 	%p56, %f152, %f154;
	selp.u64 	%rd155, 1, 0, %p56;
	shl.b64 	%rd156, %rd155, %r718;
	or.b64  	%rd157, %rd156, %rd154;
	add.s32 	%r731, %r1, 50;
	and.b32  	%r732, %r731, 63;
	shl.b32 	%r733, %r731, 2;
	and.b32  	%r734, %r733, 252;
	add.s32 	%r735, %r36, %r734;
	ld.shared.f32 	%f155, [%r735];
	shr.u32 	%r736, %r672, 2;
	xor.b32  	%r737, %r736, %r672;
	shl.b32 	%r738, %r728, 4;
	shl.b32 	%r739, %r737, 1;
	xor.b32  	%r740, %r738, %r739;
	xor.b32  	%r741, %r740, %r728;
	xor.b32  	%r742, %r741, %r737;
	add.s32 	%r743, %r27, %r742;
	add.s32 	%r744, %r743, 18484287;
	cvt.rn.f32.u32 	%f156, %r744;
	fma.rn.f32 	%f157, %f156, 0f2F800000, 0f2F000000;
	setp.gt.f32 	%p57, %f155, %f157;
	selp.u64 	%rd158, 1, 0, %p57;
	shl.b64 	%rd159, %rd158, %r732;
	or.b64  	%rd160, %rd159, %rd157;
	add.s32 	%r745, %r1, 51;
	and.b32  	%r746, %r745, 63;
	shl.b32 	%r747, %r745, 2;
	and.b32  	%r748, %r747, 252;
	add.s32 	%r749, %r36, %r748;
	ld.shared.f32 	%f158, [%r749];
	shr.u32 	%r750, %r686, 2;
	xor.b32  	%r751, %r750, %r686;
	shl.b32 	%r752, %r742, 4;
	shl.b32 	%r753, %r751, 1;
	xor.b32  	%r754, %r752, %r753;
	xor.b32  	%r755, %r754, %r742;
	xor.b32  	%r756, %r755, %r751;
	add.s32 	%r757, %r27, %r756;
	add.s32 	%r758, %r757, 18846724;
	cvt.rn.f32.u32 	%f159, %r758;
	fma.rn.f32 	%f160, %f159, 0f2F800000, 0f2F000000;
	setp.gt.f32 	%p58, %f158, %f160;
	selp.u64 	%rd161, 1, 0, %p58;
	shl.b64 	%rd162, %rd161, %r746;
	or.b64  	%rd163, %rd162, %rd160;
	add.s32 	%r759, %r1, 52;
	and.b32  	%r760, %r759, 63;
	shl.b32 	%r761, %r759, 2;
	and.b32  	%r762, %r761, 252;
	add.s32 	%r763, %r36, %r762;
	ld.shared.f32 	%f161, [%r763];
	shr.u32 	%r764, %r700, 2;
	xor.b32  	%r765, %r764, %r700;
	shl.b32 	%r766, %r756, 4;
	shl.b32 	%r767, %r765, 1;
	xor.b32  	%r768, %r766, %r767;
	xor.b32  	%r769, %r768, %r756;
	xor.b32  	%r770, %r769, %r765;
	add.s32 	%r771, %r27, %r770;
	add.s32 	%r772, %r771, 19209161;
	cvt.rn.f32.u32 	%f162, %r772;
	fma.rn.f32 	%f163, %f162, 0f2F800000, 0f2F000000;
	setp.gt.f32 	%p59, %f161, %f163;
	selp.u64 	%rd164, 1, 0, %p59;
	shl.b64 	%rd165, %rd164, %r760;
	or.b64  	%rd166, %rd165, %rd163;
	add.s32 	%r773, %r1, 53;
	and.b32  	%r774, %r773, 63;
	shl.b32 	%r775, %r773, 2;
	and.b32  	%r776, %r775, 252;
	add.s32 	%r777, %r36, %r776;
	ld.shared.f32 	%f164, [%r777];
	shr.u32 	%r778, %r714, 2;
	xor.b32  	%r779, %r778, %r714;
	shl.b32 	%r780, %r770, 4;
	shl.b32 	%r781, %r779, 1;
	xor.b32  	%r782, %r780, %r781;
	xor.b32  	%r783, %r782, %r770;
	xor.b32  	%r784, %r783, %r779;
	add.s32 	%r785, %r27, %r784;
	add.s32 	%r786, %r785, 19571598;
	cvt.rn.f32.u32 	%f165, %r786;
	fma.rn.f32 	%f166, %f165, 0f2F800000, 0f2F000000;
	setp.gt.f32 	%p60, %f164, %f166;
	selp.u64 	%rd167, 1, 0, %p60;
	shl.b64 	%rd168, %rd167, %r774;
	or.b64  	%rd169, %rd168, %rd166;
	add.s32 	%r787, %r1, 54;
	and.b32  	%r788, %r787, 63;
	shl.b32 	%r789, %r787, 2;
	and.b32  	%r790, %r789, 252;
	add.s32 	%r791, %r36, %r790;
	ld.shared.f32 	%f167, [%r791];
	shr.u32 	%r792, %r728, 2;
	xor.b32  	%r793, %r792, %r728;
	shl.b32 	%r794, %r784, 4;
	shl.b32 	%r795, %r793, 1;
	xor.b32  	%r796, %r794, %r795;
	xor.b32  	%r797, %r796, %r784;
	xor.b32  	%r798, %r797, %r793;
	add.s32 	%r799, %r27, %r798;
	add.s32 	%r800, %r799, 19934035;
	cvt.rn.f32.u32 	%f168, %r800;
	fma.rn.f32 	%f169, %f168, 0f2F800000, 0f2F000000;
	setp.gt.f32 	%p61, %f167, %f169;
	selp.u64 	%rd170, 1, 0, %p61;
	shl.b64 	%rd171, %rd170, %r788;
	or.b64  	%rd172, %rd171, %rd169;
	add.s32 	%r801, %r1, 55;
	and.b32  	%r802, %r801, 63;
	shl.b32 	%r803, %r801, 2;
	and.b32  	%r804, %r803, 252;
	add.s32 	%r805, %r36, %r804;
	ld.shared.f32 	%f170, [%r805];
	shr.u32 	%r806, %r742, 2;
	xor.b32  	%r807, %r806, %r742;
	shl.b32 	%r808, %r798, 4;
	shl.b32 	%r809, %r807, 1;
	xor.b32  	%r810, %r808, %r809;
	xor.b32  	%r811, %r810, %r798;
	xor.b32  	%r812, %r811, %r807;
	add.s32 	%r813, %r27, %r812;
	add.s32 	%r814, %r813, 20296472;
	cvt.rn.f32.u32 	%f171, %r814;
	fma.rn.f32 	%f172, %f171, 0f2F800000, 0f2F000000;
	setp.gt.f32 	%p62, %f170, %f172;
	selp.u64 	%rd173, 1, 0, %p62;
	shl.b64 	%rd174, %rd173, %r802;
	or.b64  	%rd175, %rd174, %rd172;
	add.s32 	%r815, %r1, 56;
	and.b32  	%r816, %r815, 63;
	shl.b32 	%r817, %r815, 2;
	and.b32  	%r818, %r817, 252;
	add.s32 	%r819, %r36, %r818;
	ld.shared.f32 	%f173, [%r819];
	shr.u32 	%r820, %r756, 2;
	xor.b32  	%r821, %r820, %r756;
	shl.b32 	%r822, %r812, 4;
	shl.b32 	%r823, %r821, 1;
	xor.b32  	%r824, %r822, %r823;
	xor.b32  	%r825, %r824, %r812;
	xor.b32  	%r826, %r825, %r821;
	add.s32 	%r827, %r27, %r826;
	add.s32 	%r828, %r827, 20658909;
	cvt.rn.f32.u32 	%f174, %r828;
	fma.rn.f32 	%f175, %f174, 0f2F800000, 0f2F000000;
	setp.gt.f32 	%p63, %f173, %f175;
	selp.u64 	%rd176, 1, 0, %p63;
	shl.b64 	%rd177, %rd176, %r816;
	or.b64  	%rd178, %rd177, %rd175;
	add.s32 	%r829, %r1, 57;
	and.b32  	%r830, %r829, 63;
	shl.b32 	%r831, %r829, 2;
	and.b32  	%r832, %r831, 252;
	add.s32 	%r833, %r36, %r832;
	ld.shared.f32 	%f176, [%r833];
	shr.u32 	%r834, %r770, 2;
	xor.b32  	%r835, %r834, %r770;
	shl.b32 	%r836, %r826, 4;
	shl.b32 	%r837, %r835, 1;
	xor.b32  	%r838, %r836, %r837;
	xor.b32  	%r839, %r838, %r826;
	xor.b32  	%r840, %r839, %r835;
	add.s32 	%r841, %r27, %r840;
	add.s32 	%r842, %r841, 21021346;
	cvt.rn.f32.u32 	%f177, %r842;
	fma.rn.f32 	%f178, %f177, 0f2F800000, 0f2F000000;
	setp.gt.f32 	%p64, %f176, %f178;
	selp.u64 	%rd179, 1, 0, %p64;
	shl.b64 	%rd180, %rd179, %r830;
	or.b64  	%rd181, %rd180, %rd178;
	add.s32 	%r843, %r1, 58;
	and.b32  	%r844, %r843, 63;
	shl.b32 	%r845, %r843, 2;
	and.b32  	%r846, %r845, 252;
	add.s32 	%r847, %r36, %r846;
	ld.shared.f32 	%f179, [%r847];
	shr.u32 	%r848, %r784, 2;
	xor.b32  	%r849, %r848, %r784;
	shl.b32 	%r850, %r840, 4;
	shl.b32 	%r851, %r849, 1;
	xor.b32  	%r852, %r850, %r851;
	xor.b32  	%r853, %r852, %r840;
	xor.b32  	%r854, %r853, %r849;
	add.s32 	%r855, %r27, %r854;
	add.s32 	%r856, %r855, 21383783;
	cvt.rn.f32.u32 	%f180, %r856;
	fma.rn.f32 	%f181, %f180, 0f2F800000, 0f2F000000;
	setp.gt.f32 	%p65, %f179, %f181;
	selp.u64 	%rd182, 1, 0, %p65;
	shl.b64 	%rd183, %rd182, %r844;
	or.b64  	%rd184, %rd183, %rd181;
	add.s32 	%r857, %r1, 59;
	and.b32  	%r858, %r857, 63;
	shl.b32 	%r859, %r857, 2;
	and.b32  	%r860, %r859, 252;
	add.s32 	%r861, %r36, %r860;
	ld.shared.f32 	%f182, [%r861];
	shr.u32 	%r862, %r798, 2;
	xor.b32  	%r863, %r862, %r798;
	shl.b32 	%r864, %r854, 4;
	shl.b32 	%r865, %r863, 1;
	xor.b32  	%r866, %r864, %r865;
	xor.b32  	%r867, %r866, %r854;
	xor.b32  	%r868, %r867, %r863;
	add.s32 	%r869, %r27, %r868;
	add.s32 	%r870, %r869, 21746220;
	cvt.rn.f32.u32 	%f183, %r870;
	fma.rn.f32 	%f184, %f183, 0f2F800000, 0f2F000000;
	setp.gt.f32 	%p66, %f182, %f184;
	selp.u64 	%rd185, 1, 0, %p66;
	shl.b64 	%rd186, %rd185, %r858;
	or.b64  	%rd187, %rd186, %rd184;
	add.s32 	%r871, %r1, 60;
	and.b32  	%r872, %r871, 63;
	shl.b32 	%r873, %r871, 2;
	and.b32  	%r874, %r873, 252;
	add.s32 	%r875, %r36, %r874;
	ld.shared.f32 	%f185, [%r875];
	shr.u32 	%r876, %r812, 2;
	xor.b32  	%r877, %r876, %r812;
	shl.b32 	%r878, %r868, 4;
	shl.b32 	%r879, %r877, 1;
	xor.b32  	%r880, %r878, %r879;
	xor.b32  	%r881, %r880, %r868;
	xor.b32  	%r882, %r881, %r877;
	add.s32 	%r883, %r27, %r882;
	add.s32 	%r884, %r883, 22108657;
	cvt.rn.f32.u32 	%f186, %r884;
	fma.rn.f32 	%f187, %f186, 0f2F800000, 0f2F000000;
	setp.gt.f32 	%p67, %f185, %f187;
	selp.u64 	%rd188, 1, 0, %p67;
	shl.b64 	%rd189, %rd188, %r872;
	or.b64  	%rd190, %rd189, %rd187;
	add.s32 	%r885, %r1, 61;
	and.b32  	%r886, %r885, 63;
	shl.b32 	%r887, %r885, 2;
	and.b32  	%r888, %r887, 252;
	add.s32 	%r889, %r36, %r888;
	ld.shared.f32 	%f188, [%r889];
	shr.u32 	%r890, %r826, 2;
	xor.b32  	%r891, %r890, %r826;
	shl.b32 	%r892, %r882, 4;
	shl.b32 	%r893, %r891, 1;
	xor.b32  	%r894, %r892, %r893;
	xor.b32  	%r895, %r894, %r882;
	xor.b32  	%r896, %r895, %r891;
	add.s32 	%r897, %r27, %r896;
	add.s32 	%r898, %r897, 22471094;
	cvt.rn.f32.u32 	%f189, %r898;
	fma.rn.f32 	%f190, %f189, 0f2F800000, 0f2F000000;
	setp.gt.f32 	%p68, %f188, %f190;
	selp.u64 	%rd191, 1, 0, %p68;
	shl.b64 	%rd192, %rd191, %r886;
	or.b64  	%rd193, %rd192, %rd190;
	add.s32 	%r899, %r1, 62;
	and.b32  	%r900, %r899, 63;
	shl.b32 	%r901, %r899, 2;
	and.b32  	%r902, %r901, 252;
	add.s32 	%r903, %r36, %r902;
	ld.shared.f32 	%f191, [%r903];
	shr.u32 	%r904, %r840, 2;
	xor.b32  	%r905, %r904, %r840;
	shl.b32 	%r906, %r896, 4;
	shl.b32 	%r907, %r905, 1;
	xor.b32  	%r908, %r906, %r907;
	xor.b32  	%r909, %r908, %r896;
	xor.b32  	%r910, %r909, %r905;
	add.s32 	%r911, %r27, %r910;
	add.s32 	%r912, %r911, 22833531;
	cvt.rn.f32.u32 	%f192, %r912;
	fma.rn.f32 	%f193, %f192, 0f2F800000, 0f2F000000;
	setp.gt.f32 	%p69, %f191, %f193;
	selp.u64 	%rd194, 1, 0, %p69;
	shl.b64 	%rd195, %rd194, %r900;
	or.b64  	%rd196, %rd195, %rd193;
	add.s32 	%r913, %r1, -1;
	and.b32  	%r914, %r913, 63;
	shl.b32 	%r915, %r913, 2;
	and.b32  	%r916, %r915, 252;
	add.s32 	%r917, %r36, %r916;
	ld.shared.f32 	%f194, [%r917];
	shr.u32 	%r918, %r854, 2;
	xor.b32  	%r919, %r918, %r854;
	shl.b32 	%r920, %r910, 4;
	shl.b32 	%r921, %r919, 1;
	xor.b32  	%r922, %r920, %r921;
	xor.b32  	%r923, %r922, %r910;
	xor.b32  	%r924, %r923, %r919;
	add.s32 	%r925, %r27, %r924;
	add.s32 	%r926, %r925, 23195968;
	cvt.rn.f32.u32 	%f195, %r926;
	fma.rn.f32 	%f196, %f195, 0f2F800000, 0f2F000000;
	setp.gt.f32 	%p70, %f194, %f196;
	selp.u64 	%rd197, 1, 0, %p70;
	shl.b64 	%rd198, %rd197, %r914;
	or.b64  	%rd199, %rd198, %rd196;
	cvta.to.global.u64 	%rd200, %rd1;
	mul.wide.s32 	%rd201, %r19, 8;
	add.s64 	%rd202, %rd200, %rd201;
	st.global.u64 	[%rd202], %rd199;
$L__BB0_7:
	ret;

}


// ===== COMPILED SASS (sm_100) =====

	.target	sm_100

	.elftype	@"ET_EXEC"


//--------------------- .note.nv.tkinfo           --------------------------
	.section	.note.nv.tkinfo,"",@"SHT_NOTE"
	.sectionflags	@"SHF_NOTE_NV_TKINFO"
	.tkinfo
        /*0018*/ 	.word	0x00000002
        /*0030*/ 	.string	""
        /*0030*/ 	.string	"ptxas"
        /*0030*/ 	.string	"Cuda compilation tools, release 13.0, V13.0.88"
        /*0030*/ 	.string	"Build cuda_13.0.r13.0/compiler.36424714_0"
        /*0030*/ 	.string	"-arch sm_100 -m 64 "



//--------------------- .note.nv.cuinfo           --------------------------
	.section	.note.nv.cuinfo,"",@"SHT_NOTE"
	.sectionflags	@"SHF_NOTE_NV_CUINFO"
        /*0018*/ 	.short	0x0002
        /*001a*/ 	.short	0x0064
        /*001c*/ 	.short	0x0082
	.zero		2


//--------------------- .nv.info                  --------------------------
	.section	.nv.info,"",@"SHT_CUDA_INFO"
	.align	4


	//----- nvinfo : EIATTR_REGCOUNT
	.align		4
        /*0000*/ 	.byte	0x04, 0x2f
        /*0002*/ 	.short	(.L_10 - .L_9)
	.align		4
.L_9:
        /*0004*/ 	.word	index@(sample_bits_kernel)
        /*0008*/ 	.word	0x00000020


	//----- nvinfo : EIATTR_FRAME_SIZE
	.align		4
.L_10:
        /*000c*/ 	.byte	0x04, 0x11
        /*000e*/ 	.short	(.L_12 - .L_11)
	.align		4
.L_11:
        /*0010*/ 	.word	index@(sample_bits_kernel)
        /*0014*/ 	.word	0x00000000


	//----- nvinfo : EIATTR_MIN_STACK_SIZE
	.align		4
.L_12:
        /*0018*/ 	.byte	0x04, 0x12
        /*001a*/ 	.short	(.L_14 - .L_13)
	.align		4
.L_13:
        /*001c*/ 	.word	index@(sample_bits_kernel)
        /*0020*/ 	.word	0x00000000
.L_14:


//--------------------- .nv.compat                --------------------------
	.section	.nv.compat,"",@"SHT_CUDA_COMPAT_INFO"
	.align	4
        /*0000*/ 	.byte	0x02, 0x09, 0x00, 0x00, 0x02, 0x02, 0x01, 0x00, 0x02, 0x05, 0x05, 0x00, 0x03, 0x07, 0x01, 0x01
        /*0010*/ 	.byte	0x02, 0x03, 0x00, 0x00, 0x02, 0x06, 0x01, 0x00, 0x04, 0x0b, 0x08, 0x00, 0x09, 0x00, 0x00, 0x00
        /*0020*/ 	.byte	0x00, 0x00, 0x00, 0x00


//--------------------- .nv.info.sample_bits_kernel --------------------------
	.section	.nv.info.sample_bits_kernel,"",@"SHT_CUDA_INFO"
	.sectionflags	@""
	.align	4


	//----- nvinfo : EIATTR_CUDA_API_VERSION
	.align		4
        /*0000*/ 	.byte	0x04, 0x37
        /*0002*/ 	.short	(.L_16 - .L_15)
.L_15:
        /*0004*/ 	.word	0x00000082


	//----- nvinfo : EIATTR_KPARAM_INFO
	.align		4
.L_16:
        /*0008*/ 	.byte	0x04, 0x17
        /*000a*/ 	.short	(.L_18 - .L_17)
.L_17:
        /*000c*/ 	.word	0x00000000
        /*0010*/ 	.short	0x0006
        /*0012*/ 	.short	0x0020
        /*0014*/ 	.byte	0x00, 0xf0, 0x21, 0x00


	//----- nvinfo : EIATTR_KPARAM_INFO
	.align		4
.L_18:
        /*0018*/ 	.byte	0x04, 0x17
        /*001a*/ 	.short	(.L_20 - .L_19)
.L_19:
        /*001c*/ 	.word	0x00000000
        /*0020*/ 	.short	0x0005
        /*0022*/ 	.short	0x001c
        /*0024*/ 	.byte	0x00, 0xf0, 0x11, 0x00


	//----- nvinfo : EIATTR_KPARAM_INFO
	.align		4
.L_20:
        /*0028*/ 	.byte	0x04, 0x17
        /*002a*/ 	.short	(.L_22 - .L_21)
.L_21:
        /*002c*/ 	.word	0x00000000
        /*0030*/ 	.short	0x0004
        /*0032*/ 	.short	0x0018
        /*0034*/ 	.byte	0x00, 0xf0, 0x11, 0x00


	//----- nvinfo : EIATTR_KPARAM_INFO
	.align		4
.L_22:
        /*0038*/ 	.byte	0x04, 0x17
        /*003a*/ 	.short	(.L_24 - .L_23)
.L_23:
        /*003c*/ 	.word	0x00000000
        /*0040*/ 	.short	0x0003
        /*0042*/ 	.short	0x0014
        /*0044*/ 	.byte	0x00, 0xf0, 0x11, 0x00


	//----- nvinfo : EIATTR_KPARAM_INFO
	.align		4
.L_24:
        /*0048*/ 	.byte	0x04, 0x17
        /*004a*/ 	.short	(.L_26 - .L_25)
.L_25:
        /*004c*/ 	.word	0x00000000
        /*0050*/ 	.short	0x0002
        /*0052*/ 	.short	0x0010
        /*0054*/ 	.byte	0x00, 0xf0, 0x11, 0x00


	//----- nvinfo : EIATTR_KPARAM_INFO
	.align		4
.L_26:
        /*0058*/ 	.byte	0x04, 0x17
        /*005a*/ 	.short	(.L_28 - .L_27)
.L_27:
        /*005c*/ 	.word	0x00000000
        /*0060*/ 	.short	0x0001
        /*0062*/ 	.short	0x0008
        /*0064*/ 	.byte	0x00, 0xf5, 0x21, 0x00


	//----- nvinfo : EIATTR_KPARAM_INFO
	.align		4
.L_28:
        /*0068*/ 	.byte	0x04, 0x17
        /*006a*/ 	.short	(.L_30 - .L_29)
.L_29:
        /*006c*/ 	.word	0x00000000
        /*0070*/ 	.short	0x0000
        /*0072*/ 	.short	0x0000
        /*0074*/ 	.byte	0x00, 0xf5, 0x21, 0x00


	//----- nvinfo : EIATTR_SPARSE_MMA_MASK
	.align		4
.L_30:
        /*0078*/ 	.byte	0x03, 0x50
        /*007a*/ 	.short	0x0000


	//----- nvinfo : EIATTR_MAXREG_COUNT
	.align		4
        /*007c*/ 	.byte	0x03, 0x1b
        /*007e*/ 	.short	0x00ff


	//----- nvinfo : EIATTR_MERCURY_ISA_VERSION
	.align		4
        /*0080*/ 	.byte	0x03, 0x5f
        /*0082*/ 	.short	0x0101


	//----- nvinfo : EIATTR_VRC_CTA_INIT_COUNT
	.align		4
        /*0084*/ 	.byte	0x02, 0x4a
	.zero		1
	.zero		1


	//----- nvinfo : EIATTR_EXIT_INSTR_OFFSETS
	.align		4
        /*0088*/ 	.byte	0x04, 0x1c
        /*008a*/ 	.short	(.L_32 - .L_31)


	//   ....[0]....
.L_31:
        /*008c*/ 	.word	0x000000b0


	//   ....[1]....
        /*0090*/ 	.word	0x00000220


	//   ....[2]....
        /*0094*/ 	.word	0x00004f60


	//----- nvinfo : EIATTR_CRS_STACK_SIZE
	.align		4
.L_32:
        /*0098*/ 	.byte	0x04, 0x1e
        /*009a*/ 	.short	(.L_34 - .L_33)
.L_33:
        /*009c*/ 	.word	0x00000000


	//----- nvinfo : EIATTR_CBANK_PARAM_SIZE
	.align		4
.L_34:
        /*00a0*/ 	.byte	0x03, 0x19
        /*00a2*/ 	.short	0x0028


	//----- nvinfo : EIATTR_PARAM_CBANK
	.align		4
        /*00a4*/ 	.byte	0x04, 0x0a
        /*00a6*/ 	.short	(.L_36 - .L_35)
	.align		4
.L_35:
        /*00a8*/ 	.word	index@(.nv.constant0.sample_bits_kernel)
        /*00ac*/ 	.short	0x0380
        /*00ae*/ 	.short	0x0028


	//----- nvinfo : EIATTR_SW_WAR
	.align		4
.L_36:
        /*00b0*/ 	.byte	0x04, 0x36
        /*00b2*/ 	.short	(.L_38 - .L_37)
.L_37:
        /*00b4*/ 	.word	0x00000008
.L_38:


//--------------------- .nv.callgraph             --------------------------
	.section	.nv.callgraph,"",@"SHT_CUDA_CALLGRAPH"
	.align	4
	.sectionentsize	8
	.align		4
        /*0000*/ 	.word	0x00000000
	.align		4
        /*0004*/ 	.word	0xffffffff
	.align		4
        /*0008*/ 	.word	0x00000000
	.align		4
        /*000c*/ 	.word	0xfffffffe
	.align		4
        /*0010*/ 	.word	0x00000000
	.align		4
        /*0014*/ 	.word	0xfffffffd
	.align		4
        /*0018*/ 	.word	0x00000000
	.align		4
        /*001c*/ 	.word	0xfffffffc


//--------------------- .nv.constant4             --------------------------
	.section	.nv.constant4,"a",@progbits
	.align	8
	.align		8
.nv.constant4:
        /*0000*/ 	.dword	precalc_xorwow_matrix
	.align		8
        /*0008*/ 	.dword	precalc_xorwow_offset_matrix
	.align		8
        /*0010*/ 	.dword	mrg32k3aM1
	.align		8
        /*0018*/ 	.dword	mrg32k3aM2
	.align		8
        /*0020*/ 	.dword	mrg32k3aM1SubSeq
	.align		8
        /*0028*/ 	.dword	mrg32k3aM2SubSeq
	.align		8
        /*0030*/ 	.dword	mrg32k3aM1Seq
	.align		8
        /*0038*/ 	.dword	mrg32k3aM2Seq


//--------------------- .nv.constant3             --------------------------
	.section	.nv.constant3,"a",@progbits
	.align	8
.nv.constant3:
	.type		__cr_lgamma_table,@object
	.size		__cr_lgamma_table,(.L_8 - __cr_lgamma_table)
__cr_lgamma_table:
        /*0000*/ 	.byte	0x00, 0x00, 0x00, 0x00, 0x00, 0x00, 0x00, 0x00, 0x00, 0x00, 0x00, 0x00, 0x00, 0x00, 0x00, 0x00
        /*0010*/ 	.byte	0xef, 0x39, 0xfa, 0xfe, 0x42, 0x2e, 0xe6, 0x3f, 0x02, 0x20, 0x2a, 0xfa, 0x0b, 0xab, 0xfc, 0x3f
        /*0020*/ 	.byte	0xf9, 0x2c, 0x92, 0x7c, 0xa7, 0x6c, 0x09, 0x40, 0xc9, 0x79, 0x44, 0x3c, 0x64, 0x26, 0x13, 0x40
        /*0030*/ 	.byte	0xca, 0x01, 0xcf, 0x3a, 0x27, 0x51, 0x1a, 0x40, 0x30, 0xcc, 0x2d, 0xf3, 0xe1, 0x0c, 0x21, 0x40
        /*0040*/ 	.byte	0x0d, 0xb7, 0xfc, 0x82, 0x8e, 0x35, 0x25, 0x40
.L_8:


//--------------------- .text.sample_bits_kernel  --------------------------
	.section	.text.sample_bits_kernel,"ax",@progbits
	.align	128
        .global         sample_bits_kernel
        .type           sample_bits_kernel,@function
        .size           sample_bits_kernel,(.L_x_3 - sample_bits_kernel)
        .other          sample_bits_kernel,@"STO_CUDA_ENTRY STV_DEFAULT"
sample_bits_kernel:
.text.sample_bits_kernel:
[----:B------:R-:W-:Y:S01]  /*0000*/  LDC R1, c[0x0][0x37c] ;  /* 0x0000df00ff017b82 */ /* 0x000fe20000000800 */
[----:B------:R-:W0:Y:S07]  /*0010*/  S2R R7, SR_CTAID.Z ;  /* 0x0000000000077919 */ /* 0x000e2e0000002700 */
[----:B------:R-:W1:Y:S01]  /*0020*/  S2UR UR6, SR_CTAID.Y ;  /* 0x00000000000679c3 */ /* 0x000e620000002600 */
[----:B------:R-:W0:Y:S01]  /*0030*/  LDCU UR7, c[0x0][0x398] ;  /* 0x00007300ff0777ac */ /* 0x000e220008000800 */
[----:B------:R-:W2:Y:S06]  /*0040*/  S2R R4, SR_TID.X ;  /* 0x0000000000047919 */ /* 0x000eac0000002100 */
[----:B------:R-:W1:Y:S08]  /*0050*/  LDC R9, c[0x0][0x394] ;  /* 0x0000e500ff097b82 */ /* 0x000e700000000800 */
[----:B------:R-:W2:Y:S08]  /*0060*/  S2UR UR4, SR_CTAID.X ;  /* 0x00000000000479c3 */ /* 0x000eb00000002500 */
[----:B------:R-:W2:Y:S01]  /*0070*/  LDC R3, c[0x0][0x360] ;  /* 0x0000d800ff037b82 */ /* 0x000ea20000000800 */
[----:B0-----:R-:W-:-:S04]  /*0080*/  ISETP.GE.AND P0, PT, R7, UR7, PT ;  /* 0x0000000707007c0c */ /* 0x001fc8000bf06270 */
[----:B-1----:R-:W-:Y:S01]  /*0090*/  ISETP.LE.OR P0, PT, R9, UR6, P0 ;  /* 0x0000000609007c0c */ /* 0x002fe20008703670 */
[----:B--2---:R-:W-:-:S12]  /*00a0*/  IMAD R0, R3, UR4, R4 ;  /* 0x0000000403007c24 */ /* 0x004fd8000f8e0204 */
[----:B------:R-:W-:Y:S05]  /*00b0*/  @P0 EXIT ;  /* 0x000000000000094d */ /* 0x000fea0003800000 */
[----:B------:R-:W-:Y:S01]  /*00c0*/  ISETP.GT.U32.AND P0, PT, R4, 0x3f, PT ;  /* 0x0000003f0400780c */ /* 0x000fe20003f04070 */
[----:B------:R-:W0:Y:S01]  /*00d0*/  LDCU.64 UR8, c[0x0][0x358] ;  /* 0x00006b00ff0877ac */ /* 0x000e220008000a00 */
[----:B------:R-:W-:Y:S11]  /*00e0*/  BSSY.RECONVERGENT B0, `(.L_x_0) ;  /* 0x0000011000007945 */ /* 0x000ff60003800200 */
[----:B------:R-:W-:Y:S05]  /*00f0*/  @P0 BRA `(.L_x_1) ;  /* 0x00000000003c0947 */ /* 0x000fea0003800000 */
[----:B------:R-:W1:Y:S02]  /*0100*/  LDC R6, c[0x0][0x39c] ;  /* 0x0000e700ff067b82 */ /* 0x000e640000000800 */
[----:B-1----:R-:W-:-:S05]  /*0110*/  IMAD R3, R7, -0x40, R6 ;  /* 0xffffffc007037824 */ /* 0x002fca00078e0206 */
[----:B------:R-:W-:-:S13]  /*0120*/  ISETP.GE.AND P0, PT, R4, R3, PT ;  /* 0x000000030400720c */ /* 0x000fda0003f06270 */
[----:B------:R-:W1:Y:S01]  /*0130*/  @!P0 LDC.64 R2, c[0x0][0x388] ;  /* 0x0000e200ff028b82 */ /* 0x000e620000000a00 */
[----:B------:R-:W-:-:S04]  /*0140*/  @!P0 IMAD R5, R7, 0x40, R4 ;  /* 0x0000004007058824 */ /* 0x000fc800078e0204 */
[----:B------:R-:W-:-:S04]  /*0150*/  @!P0 IMAD R5, R6, UR6, R5 ;  /* 0x0000000606058c24 */ /* 0x000fc8000f8e0205 */
[----:B-1----:R-:W-:-:S06]  /*0160*/  @!P0 IMAD.WIDE R2, R5, 0x2, R2 ;  /* 0x0000000205028825 */ /* 0x002fcc00078e0202 */
[----:B0-----:R-:W2:Y:S01]  /*0170*/  @!P0 LDG.E.U16 R2, desc[UR8][R2.64] ;  /* 0x0000000802028981 */ /* 0x001ea2000c1e1500 */
[----:B------:R-:W0:Y:S01]  /*0180*/  S2UR UR5, SR_CgaCtaId ;  /* 0x00000000000579c3 */ /* 0x000e220000008800 */
[----:B------:R-:W-:Y:S01]  /*0190*/  UMOV UR4, 0x400 ;  /* 0x0000040000047882 */ /* 0x000fe20000000000 */
[----:B------:R-:W-:Y:S01]  /*01a0*/  IMAD.MOV.U32 R5, RZ, RZ, RZ ;  /* 0x000000ffff057224 */ /* 0x000fe200078e00ff */
[----:B0-----:R-:W-:-:S06]  /*01b0*/  ULEA UR4, UR5, UR4, 0x18 ;  /* 0x0000000405047291 */ /* 0x001fcc000f8ec0ff */
[----:B------:R-:W-:Y:S01]  /*01c0*/  LEA R6, R4, UR4, 0x2 ;  /* 0x0000000404067c11 */ /* 0x000fe2000f8e10ff */
[----:B--2---:R-:W-:-:S05]  /*01d0*/  @!P0 HADD2.F32 R5, -RZ, R2.H0_H0 ;  /* 0x20000002ff058230 */ /* 0x004fca0000004100 */
[----:B------:R1:W-:Y:S02]  /*01e0*/  STS [R6], R5 ;  /* 0x0000000506007388 */ /* 0x0003e40000000800 */
.L_x_1:
[----:B0-----:R-:W-:Y:S05]  /*01f0*/  BSYNC.RECONVERGENT B0 ;  /* 0x0000000000007941 */ /* 0x001fea0003800200 */
.L_x_0:
[----:B------:R-:W0:Y:S02]  /*0200*/  LDCU UR4, c[0x0][0x390] ;  /* 0x00007200ff0477ac */ /* 0x000e240008000800 */
[----:B0-----:R-:W-:-:S13]  /*0210*/  ISETP.GE.AND P0, PT, R0, UR4, PT ;  /* 0x0000000400007c0c */ /* 0x001fda000bf06270 */
[----:B------:R-:W-:Y:S05]  /*0220*/  @P0 EXIT ;  /* 0x000000000000094d */ /* 0x000fea0003800000 */
[----:B------:R-:W0:Y:S01]  /*0230*/  LDCU.64 UR4, c[0x0][0x3a0] ;  /* 0x00007400ff0477ac */ /* 0x000e220008000a00 */
[----:B------:R-:W-:Y:S02]  /*0240*/  IMAD R2, R0, R9, UR6 ;  /* 0x0000000600027e24 */ /* 0x000fe4000f8e0209 */
[----:B------:R-:W-:Y:S02]  /*0250*/  VIADD R13, R4, 0x2 ;  /* 0x00000002040d7836 */ /* 0x000fe40000000000 */
[----:B------:R-:W-:-:S05]  /*0260*/  IMAD R2, R2, UR7, R7 ;  /* 0x0000000702027c24 */ /* 0x000fca000f8e0207 */
[----:B0-----:R-:W-:Y:S01]  /*0270*/  IADD3 R3, P0, PT, R2, UR4, RZ ;  /* 0x0000000402037c10 */ /* 0x001fe2000ff1e0ff */
[----:B------:R-:W-:-:S03]  /*0280*/  UMOV UR4, 0x400 ;  /* 0x0000040000047882 */ /* 0x000fc60000000000 */
[----:B------:R-:W-:Y:S02]  /*0290*/  LOP3.LUT R3, R3, 0xaad26b49, RZ, 0x3c, !PT ;  /* 0xaad26b4903037812 */ /* 0x000fe400078e3cff */
[----:B-1----:R-:W-:Y:S01]  /*02a0*/  LEA.HI.X.SX32 R6, R2, UR5, 0x1, P0 ;  /* 0x0000000502067c11 */ /* 0x002fe200080f0eff */
[----:B------:R-:W0:Y:S02]  /*02b0*/  S2UR UR5, SR_CgaCtaId ;  /* 0x00000000000579c3 */ /* 0x000e240000008800 */
[----:B------:R-:W-:-:S04]  /*02c0*/  IMAD R3, R3, 0x4182bed5, RZ ;  /* 0x4182bed503037824 */ /* 0x000fc800078e02ff */
[C---:B------:R-:W-:Y:S02]  /*02d0*/  VIADD R0, R3.reuse, 0x75bcd15 ;  /* 0x075bcd1503007836 */ /* 0x040fe40000000000 */
[----:B------:R-:W-:-:S03]  /*02e0*/  VIADD R5, R3, 0x583f19 ;  /* 0x00583f1903057836 */ /* 0x000fc60000000000 */
[----:B------:R-:W-:Y:S01]  /*02f0*/  SHF.R.U32.HI R7, RZ, 0x2, R0 ;  /* 0x00000002ff077819 */ /* 0x000fe20000011600 */
[----:B------:R-:W-:-:S03]  /*0300*/  IMAD.SHL.U32 R8, R5, 0x10, RZ ;  /* 0x0000001005087824 */ /* 0x000fc600078e00ff */
[----:B------:R-:W-:Y:S02]  /*0310*/  LOP3.LUT R7, R7, R0, RZ, 0x3c, !PT ;  /* 0x0000000007077212 */ /* 0x000fe400078e3cff */
[----:B------:R-:W-:Y:S02]  /*0320*/  LOP3.LUT R0, R6, 0xf7dcefdd, RZ, 0x3c, !PT ;  /* 0xf7dcefdd06007812 */ /* 0x000fe400078e3cff */
[----:B------:R-:W-:Y:S01]  /*0330*/  LOP3.LUT R6, R3, 0x159a55e5, RZ, 0x3c, !PT ;  /* 0x159a55e503067812 */ /* 0x000fe200078e3cff */
[----:B------:R-:W-:Y:S02]  /*0340*/  IMAD.SHL.U32 R9, R7, 0x2, RZ ;  /* 0x0000000207097824 */ /* 0x000fe400078e00ff */
[----:B------:R-:W-:Y:S01]  /*0350*/  IMAD R0, R0, -0x658354e5, RZ ;  /* 0x9a7cab1b00007824 */ /* 0x000fe200078e02ff */
[----:B------:R-:W-:Y:S01]  /*0360*/  SHF.R.U32.HI R6, RZ, 0x2, R6 ;  /* 0x00000002ff067819 */ /* 0x000fe20000011606 */
[----:B0-----:R-:W-:Y:S01]  /*0370*/  ULEA UR4, UR5, UR4, 0x18 ;  /* 0x0000000405047291 */ /* 0x001fe2000f8ec0ff */
[----:B------:R-:W-:-:S02]  /*0380*/  LOP3.LUT R8, R5, R8, R9, 0x96, !PT ;  /* 0x0000000805087212 */ /* 0x000fc400078e9609 */
[----:B------:R-:W-:Y:S01]  /*0390*/  LOP3.LUT R22, R6, 0x159a55e5, R3, 0x96, !PT ;  /* 0x159a55e506167812 */ /* 0x000fe200078e9603 */
[----:B------:R-:W-:Y:S01]  /*03a0*/  VIADD R6, R0, 0x1f123bb5 ;  /* 0x1f123bb500067836 */ /* 0x000fe20000000000 */
[----:B------:R-:W-:Y:S02]  /*03b0*/  LOP3.LUT R10, R8, R7, RZ, 0x3c, !PT ;  /* 0x00000007080a7212 */ /* 0x000fe400078e3cff */
[----:B------:R-:W-:Y:S01]  /*03c0*/  IADD3 R3, PT, PT, R3, 0x64f0c9, R0 ;  /* 0x0064f0c903037810 */ /* 0x000fe20007ffe000 */
[----:B------:R-:W-:Y:S01]  /*03d0*/  IMAD.SHL.U32 R8, R22, 0x2, RZ ;  /* 0x0000000216087824 */ /* 0x000fe200078e00ff */
[----:B------:R-:W-:Y:S01]  /*03e0*/  SHF.R.U32.HI R9, RZ, 0x2, R6 ;  /* 0x00000002ff097819 */ /* 0x000fe20000011606 */
[----:B------:R-:W-:-:S03]  /*03f0*/  IMAD.SHL.U32 R7, R10, 0x10, RZ ;  /* 0x000000100a077824 */ /* 0x000fc600078e00ff */
[----:B------:R-:W-:Y:S02]  /*0400*/  LOP3.LUT R9, R9, R6, RZ, 0x3c, !PT ;  /* 0x0000000609097212 */ /* 0x000fe400078e3cff */
[----:B------:R-:W-:Y:S02]  /*0410*/  LOP3.LUT R7, R10, R7, R8, 0x96, !PT ;  /* 0x000000070a077212 */ /* 0x000fe400078e9608 */
[----:B------:R-:W-:Y:S01]  /*0420*/  LOP3.LUT R6, R0, 0x5491333, RZ, 0x3c, !PT ;  /* 0x0549133300067812 */ /* 0x000fe200078e3cff */
[----:B------:R-:W-:Y:S01]  /*0430*/  IMAD.SHL.U32 R8, R9, 0x2, RZ ;  /* 0x0000000209087824 */ /* 0x000fe200078e00ff */
[----:B------:R-:W-:Y:S02]  /*0440*/  LOP3.LUT R22, R7, R22, RZ, 0x3c, !PT ;  /* 0x0000001607167212 */ /* 0x000fe400078e3cff */
[----:B------:R-:W-:-:S03]  /*0450*/  SHF.R.U32.HI R11, RZ, 0x2, R6 ;  /* 0x00000002ff0b7819 */ /* 0x000fc60000011606 */
[----:B------:R-:W-:Y:S01]  /*0460*/  IMAD.SHL.U32 R7, R22, 0x10, RZ ;  /* 0x0000001016077824 */ /* 0x000fe200078e00ff */
[----:B------:R-:W-:-:S04]  /*0470*/  LOP3.LUT R11, R11, 0x5491333, R0, 0x96, !PT ;  /* 0x054913330b0b7812 */ /* 0x000fc800078e9600 */
[----:B------:R-:W-:Y:S01]  /*0480*/  LOP3.LUT R8, R22, R7, R8, 0x96, !PT ;  /* 0x0000000716087212 */ /* 0x000fe200078e9608 */
[----:B------:R-:W-:-:S03]  /*0490*/  IMAD.SHL.U32 R6, R11, 0x2, RZ ;  /* 0x000000020b067824 */ /* 0x000fc600078e00ff */
[----:B------:R-:W-:Y:S02]  /*04a0*/  LOP3.LUT R20, R8, R9, RZ, 0x3c, !PT ;  /* 0x0000000908147212 */ /* 0x000fe400078e3cff */
[----:B------:R-:W-:Y:S02]  /*04b0*/  SHF.R.U32.HI R8, RZ, 0x2, R5 ;  /* 0x00000002ff087819 */ /* 0x000fe40000011605 */
[----:B------:R-:W-:Y:S01]  /*04c0*/  SHF.R.U32.HI R9, RZ, 0x2, R22 ;  /* 0x00000002ff097819 */ /* 0x000fe20000011616 */
[----:B------:R-:W-:Y:S01]  /*04d0*/  IMAD.SHL.U32 R7, R20, 0x10, RZ ;  /* 0x0000001014077824 */ /* 0x000fe200078e00ff */
[----:B------:R-:W-:Y:S02]  /*04e0*/  LOP3.LUT R8, R8, R5, RZ, 0x3c, !PT ;  /* 0x0000000508087212 */ /* 0x000fe400078e3cff */
[----:B------:R-:W-:Y:S02]  /*04f0*/  LOP3.LUT R9, R9, R22, RZ, 0x3c, !PT ;  /* 0x0000001609097212 */ /* 0x000fe400078e3cff */
[----:B------:R-:W-:-:S02]  /*0500*/  LOP3.LUT R6, R20, R7, R6, 0x96, !PT ;  /* 0x0000000714067212 */ /* 0x000fc400078e9606 */
[----:B------:R-:W-:Y:S02]  /*0510*/  SHF.R.U32.HI R7, RZ, 0x2, R10 ;  /* 0x00000002ff077819 */ /* 0x000fe4000001160a */
[----:B------:R-:W-:Y:S01]  /*0520*/  LOP3.LUT R18, R6, R11, RZ, 0x3c, !PT ;  /* 0x0000000b06127212 */ /* 0x000fe200078e3cff */
[----:B------:R-:W-:Y:S01]  /*0530*/  IMAD.SHL.U32 R6, R8, 0x2, RZ ;  /* 0x0000000208067824 */ /* 0x000fe200078e00ff */
[----:B------:R-:W-:Y:S02]  /*0540*/  LOP3.LUT R7, R7, R10, RZ, 0x3c, !PT ;  /* 0x0000000a07077212 */ /* 0x000fe400078e3cff */
[----:B------:R-:W-:Y:S01]  /*0550*/  SHF.R.U32.HI R11, RZ, 0x2, R20 ;  /* 0x00000002ff0b7819 */ /* 0x000fe20000011614 */
[----:B------:R-:W-:Y:S01]  /*0560*/  IMAD.SHL.U32 R5, R18, 0x10, RZ ;  /* 0x0000001012057824 */ /* 0x000fe200078e00ff */
[----:B------:R-:W-:Y:S02]  /*0570*/  IADD3 R10, PT, PT, R3, 0x587c5, R10 ;  /* 0x000587c5030a7810 */ /* 0x000fe40007ffe00a */
[----:B------:R-:W-:-:S02]  /*0580*/  LOP3.LUT R11, R11, R20, RZ, 0x3c, !PT ;  /* 0x000000140b0b7212 */ /* 0x000fc400078e3cff */
[----:B------:R-:W-:Y:S01]  /*0590*/  LOP3.LUT R5, R18, R5, R6, 0x96, !PT ;  /* 0x0000000512057212 */ /* 0x000fe200078e9606 */
[----:B------:R-:W-:Y:S01]  /*05a0*/  IMAD.SHL.U32 R6, R7, 0x2, RZ ;  /* 0x0000000207067824 */ /* 0x000fe200078e00ff */
[----:B------:R-:W-:Y:S02]  /*05b0*/  IADD3 R22, PT, PT, R3, 0xb0f8a, R22 ;  /* 0x000b0f8a03167810 */ /* 0x000fe40007ffe016 */
[----:B------:R-:W-:Y:S01]  /*05c0*/  LOP3.LUT R16, R5, R8, RZ, 0x3c, !PT ;  /* 0x0000000805107212 */ /* 0x000fe200078e3cff */
[----:B------:R-:W-:Y:S01]  /*05d0*/  IMAD.SHL.U32 R8, R13, 0x4, RZ ;  /* 0x000000040d087824 */ /* 0x000fe200078e00ff */
[----:B------:R-:W-:Y:S02]  /*05e0*/  IADD3 R23, PT, PT, R3, 0x10974f, R20 ;  /* 0x0010974f03177810 */ /* 0x000fe40007ffe014 */
[----:B------:R-:W-:Y:S01]  /*05f0*/  SHF.R.U32.HI R27, RZ, 0x2, R16 ;  /* 0x00000002ff1b7819 */ /* 0x000fe20000011610 */
[----:B------:R-:W-:Y:S01]  /*0600*/  IMAD.SHL.U32 R5, R16, 0x10, RZ ;  /* 0x0000001010057824 */ /* 0x000fe200078e00ff */
[----:B------:R-:W-:Y:S01]  /*0610*/  LOP3.LUT R17, R8, 0xfc, RZ, 0xc0, !PT ;  /* 0x000000fc08117812 */ /* 0x000fe200078ec0ff */
[----:B------:R-:W-:Y:S01]  /*0620*/  IMAD.SHL.U32 R8, R11, 0x2, RZ ;  /* 0x000000020b087824 */ /* 0x000fe200078e00ff */
[----:B------:R-:W-:-:S02]  /*0630*/  I2FP.F32.U32 R23, R23 ;  /* 0x0000001700177245 */ /* 0x000fc40000201000 */
[----:B------:R-:W-:Y:S01]  /*0640*/  LOP3.LUT R6, R16, R5, R6, 0x96, !PT ;  /* 0x0000000510067212 */ /* 0x000fe200078e9606 */
[----:B------:R-:W-:Y:S01]  /*0650*/  IMAD.SHL.U32 R5, R4, 0x4, RZ ;  /* 0x0000000404057824 */ /* 0x000fe200078e00ff */
[----:B------:R-:W-:Y:S01]  /*0660*/  LDS R17, [R17+UR4] ;  /* 0x0000000411117984 */ /* 0x000fe20008000800 */
[----:B------:R-:W-:Y:S02]  /*0670*/  LOP3.LUT R20, R27, R16, RZ, 0x3c, !PT ;  /* 0x000000101b147212 */ /* 0x000fe400078e3cff */
[----:B------:R-:W-:Y:S01]  /*0680*/  LOP3.LUT R14, R6, R7, RZ, 0x3c, !PT ;  /* 0x00000007060e7212 */ /* 0x000fe200078e3cff */
[----:B------:R-:W-:Y:S01]  /*0690*/  IMAD.SHL.U32 R6, R9, 0x2, RZ ;  /* 0x0000000209067824 */ /* 0x000fe200078e00ff */
[----:B------:R-:W-:Y:S01]  /*06a0*/  LOP3.LUT R5, R5, 0xfc, RZ, 0xc0, !PT ;  /* 0x000000fc05057812 */ /* 0x000fe200078ec0ff */
[----:B------:R-:W-:Y:S01]  /*06b0*/  IMAD.SHL.U32 R26, R20, 0x2, RZ ;  /* 0x00000002141a7824 */ /* 0x000fe200078e00ff */
[----:B------:R-:W-:Y:S01]  /*06c0*/  IADD3 R16, PT, PT, R3, 0x1ba6d9, R16 ;  /* 0x001ba6d903107810 */ /* 0x000fe20007ffe010 */
[----:B------:R-:W-:-:S02]  /*06d0*/  IMAD.SHL.U32 R7, R14, 0x10, RZ ;  /* 0x000000100e077824 */ /* 0x000fc400078e00ff */
[----:B------:R-:W0:Y:S03]  /*06e0*/  LDS R19, [R5+UR4] ;  /* 0x0000000405137984 */ /* 0x000e260008000800 */
[----:B------:R-:W-:Y:S01]  /*06f0*/  LOP3.LUT R12, R14, R7, R6, 0x96, !PT ;  /* 0x000000070e0c7212 */ /* 0x000fe200078e9606 */
[----:B------:R-:W-:-:S03]  /*0700*/  VIADD R6, R4, 0x1 ;  /* 0x0000000104067836 */ /* 0x000fc60000000000 */
[----:B------:R-:W-:Y:S01]  /*0710*/  LOP3.LUT R12, R12, R9, RZ, 0x3c, !PT ;  /* 0x000000090c0c7212 */ /* 0x000fe200078e3cff */
[----:B------:R-:W-:Y:S01]  /*0720*/  IMAD.SHL.U32 R7, R6, 0x4, RZ ;  /* 0x0000000406077824 */ /* 0x000fe200078e00ff */
[----:B------:R-:W-:-:S04]  /*0730*/  SHF.R.U32.HI R9, RZ, 0x2, R18 ;  /* 0x00000002ff097819 */ /* 0x000fc80000011612 */
[----:B------:R-:W-:Y:S01]  /*0740*/  LOP3.LUT R15, R7, 0xfc, RZ, 0xc0, !PT ;  /* 0x000000fc070f7812 */ /* 0x000fe200078ec0ff */
[----:B------:R-:W-:-:S05]  /*0750*/  IMAD.SHL.U32 R7, R12, 0x10, RZ ;  /* 0x000000100c077824 */ /* 0x000fca00078e00ff */
[----:B------:R-:W1:Y:S01]  /*0760*/  LDS R15, [R15+UR4] ;  /* 0x000000040f0f7984 */ /* 0x000e620008000800 */
[----:B------:R-:W-:Y:S02]  /*0770*/  LOP3.LUT R8, R12, R7, R8, 0x96, !PT ;  /* 0x000000070c087212 */ /* 0x000fe400078e9608 */
[----:B------:R-:W-:Y:S01]  /*0780*/  LOP3.LUT R7, R9, R18, RZ, 0x3c, !PT ;  /* 0x0000001209077212 */ /* 0x000fe200078e3cff */
[----:B------:R-:W-:Y:S01]  /*0790*/  VIADD R9, R4, 0x3 ;  /* 0x0000000304097836 */ /* 0x000fe20000000000 */
[----:B------:R-:W-:Y:S02]  /*07a0*/  LOP3.LUT R8, R8, R11, RZ, 0x3c, !PT ;  /* 0x0000000b08087212 */ /* 0x000fe400078e3cff */
[----:B------:R-:W-:Y:S01]  /*07b0*/  IADD3 R18, PT, PT, R3, 0x161f14, R18 ;  /* 0x00161f1403127810 */ /* 0x000fe20007ffe012 */
[----:B------:R-:W-:Y:S01]  /*07c0*/  IMAD.SHL.U32 R0, R7, 0x2, RZ ;  /* 0x0000000207007824 */ /* 0x000fe200078e00ff */
[----:B------:R-:W-:Y:S01]  /*07d0*/  SHF.R.U32.HI R27, RZ, 0x2, R8 ;  /* 0x00000002ff1b7819 */ /* 0x000fe20000011608 */
[----:B------:R-:W-:-:S02]  /*07e0*/  IMAD.SHL.U32 R11, R8, 0x10, RZ ;  /* 0x00000010080b7824 */ /* 0x000fc400078e00ff */
[C---:B------:R-:W-:Y:S01]  /*07f0*/  IMAD.SHL.U32 R21, R9.reuse, 0x4, RZ ;  /* 0x0000000409157824 */ /* 0x040fe200078e00ff */
[----:B------:R-:W-:Y:S02]  /*0800*/  LOP3.LUT R9, R9, 0x3f, RZ, 0xc0, !PT ;  /* 0x0000003f09097812 */ /* 0x000fe400078ec0ff */
[----:B------:R-:W-:Y:S01]  /*0810*/  LOP3.LUT R24, R8, R11, R0, 0x96, !PT ;  /* 0x0000000b08187212 */ /* 0x000fe200078e9600 */
[----:B------:R-:W-:Y:S01]  /*0820*/  IMAD.MOV.U32 R0, RZ, RZ, 0x2f800000 ;  /* 0x2f800000ff007424 */ /* 0x000fe200078e00ff */
[----:B------:R-:W-:Y:S02]  /*0830*/  I2FP.F32.U32 R11, R10 ;  /* 0x0000000a000b7245 */ /* 0x000fe40000201000 */
[----:B------:R-:W-:Y:S02]  /*0840*/  LOP3.LUT R25, R21, 0xfc, RZ, 0xc0, !PT ;  /* 0x000000fc15197812 */ /* 0x000fe400078ec0ff */
[----:B------:R-:W-:Y:S01]  /*0850*/  LOP3.LUT R10, R24, R7, RZ, 0x3c, !PT ;  /* 0x00000007180a7212 */ /* 0x000fe200078e3cff */
[----:B------:R-:W-:Y:S01]  /*0860*/  FFMA R24, R11, R0, 1.1641532182693481445e-10 ;  /* 0x2f0000000b187423 */ /* 0x000fe20000000000 */
[----:B------:R-:W-:Y:S01]  /*0870*/  VIADD R7, R4, 0x4 ;  /* 0x0000000404077836 */ /* 0x000fe20000000000 */
[----:B------:R2:W3:Y:S01]  /*0880*/  LDS R11, [R25+UR4] ;  /* 0x00000004190b7984 */ /* 0x0004e20008000800 */
[----:B------:R-:W-:-:S02]  /*0890*/  I2FP.F32.U32 R21, R22 ;  /* 0x0000001600157245 */ /* 0x000fc40000201000 */
[----:B0-----:R-:W-:Y:S01]  /*08a0*/  FSETP.GT.AND P0, PT, R19, R24, PT ;  /* 0x000000181300720b */ /* 0x001fe20003f04000 */
[----:B------:R-:W-:Y:S02]  /*08b0*/  IMAD.SHL.U32 R19, R7, 0x4, RZ ;  /* 0x0000000407137824 */ /* 0x000fe400078e00ff */
[-C--:B------:R-:W-:Y:S01]  /*08c0*/  FFMA R24, R23, R0.reuse, 1.1641532182693481445e-10 ;  /* 0x2f00000017187423 */ /* 0x080fe20000000000 */
[----:B------:R-:W-:Y:S01]  /*08d0*/  FFMA R22, R21, R0, 1.1641532182693481445e-10 ;  /* 0x2f00000015167423 */ /* 0x000fe20000000000 */
[----:B------:R-:W-:Y:S01]  /*08e0*/  IMAD.SHL.U32 R21, R10, 0x10, RZ ;  /* 0x000000100a157824 */ /* 0x000fe200078e00ff */
[----:B------:R-:W-:Y:S02]  /*08f0*/  SEL R23, RZ, 0x1, !P0 ;  /* 0x00000001ff177807 */ /* 0x000fe40004000000 */
[----:B------:R-:W-:Y:S02]  /*0900*/  LOP3.LUT R19, R19, 0xfc, RZ, 0xc0, !PT ;  /* 0x000000fc13137812 */ /* 0x000fe400078ec0ff */
[----:B------:R-:W-:-:S02]  /*0910*/  FSETP.GT.AND P2, PT, R17, R24, PT ;  /* 0x000000181100720b */ /* 0x000fc40003f44000 */
[----:B------:R-:W-:Y:S02]  /*0920*/  LOP3.LUT R17, R6, 0x3f, RZ, 0xc0, !PT ;  /* 0x0000003f06117812 */ /* 0x000fe400078ec0ff */
[----:B-1----:R-:W-:Y:S01]  /*0930*/  FSETP.GT.AND P1, PT, R15, R22, PT ;  /* 0x000000160f00720b */ /* 0x002fe20003f24000 */
[----:B------:R-:W0:Y:S01]  /*0940*/  LDS R19, [R19+UR4] ;  /* 0x0000000413137984 */ /* 0x000e220008000800 */
[----:B------:R-:W-:Y:S02]  /*0950*/  LOP3.LUT R6, R4, 0x3f, RZ, 0xc0, !PT ;  /* 0x0000003f04067812 */ /* 0x000fe400078ec0ff */
[----:B------:R-:W-:Y:S02]  /*0960*/  SEL R22, RZ, 0x1, !P1 ;  /* 0x00000001ff167807 */ /* 0x000fe40004800000 */
[----:B------:R-:W-:Y:S02]  /*0970*/  LOP3.LUT R15, R13, 0x3f, RZ, 0xc0, !PT ;  /* 0x0000003f0d0f7812 */ /* 0x000fe400078ec0ff */
[----:B------:R-:W-:-:S02]  /*0980*/  SEL R24, RZ, 0x1, !P2 ;  /* 0x00000001ff187807 */ /* 0x000fc40005000000 */
[----:B--2---:R-:W-:Y:S02]  /*0990*/  LOP3.LUT R25, R10, R21, R26, 0x96, !PT ;  /* 0x000000150a197212 */ /* 0x004fe400078e961a */
[CC--:B------:R-:W-:Y:S02]  /*09a0*/  SHF.L.U64.HI R21, R22.reuse, R17.reuse, RZ ;  /* 0x0000001116157219 */ /* 0x0c0fe400000102ff */
[----:B------:R-:W-:Y:S02]  /*09b0*/  SHF.L.U32 R13, R22, R17, RZ ;  /* 0x00000011160d7219 */ /* 0x000fe400000006ff */
[----:B------:R-:W-:Y:S02]  /*09c0*/  SHF.L.U32 R26, R23, R6, RZ ;  /* 0x00000006171a7219 */ /* 0x000fe400000006ff */
[----:B------:R-:W-:Y:S02]  /*09d0*/  SHF.L.U32 R22, R24, R15, RZ ;  /* 0x0000000f18167219 */ /* 0x000fe400000006ff */
[----:B------:R-:W-:-:S02]  /*09e0*/  I2FP.F32.U32 R17, R18 ;  /* 0x0000001200117245 */ /* 0x000fc40000201000 */
[----:B------:R-:W-:Y:S01]  /*09f0*/  LOP3.LUT R22, R22, R13, R26, 0xfe, !PT ;  /* 0x0000000d16167212 */ /* 0x000fe200078efe1a */
[----:B------:R-:W-:Y:S01]  /*0a00*/  VIADD R13, R4, 0x5 ;  /* 0x00000005040d7836 */ /* 0x000fe20000000000 */
[----:B------:R-:W-:Y:S01]  /*0a10*/  LOP3.LUT R18, R25, R20, RZ, 0x3c, !PT ;  /* 0x0000001419127212 */ /* 0x000fe200078e3cff */
[----:B------:R-:W-:Y:S01]  /*0a20*/  FFMA R26, R17, R0, 1.1641532182693481445e-10 ;  /* 0x2f000000111a7423 */ /* 0x000fe20000000000 */
[----:B------:R-:W-:Y:S02]  /*0a30*/  SHF.R.U32.HI R17, RZ, 0x2, R14 ;  /* 0x00000002ff117819 */ /* 0x000fe4000001160e */
[----:B------:R-:W-:Y:S01]  /*0a40*/  SHF.L.U64.HI R24, R24, R15, RZ ;  /* 0x0000000f18187219 */ /* 0x000fe200000102ff */
[----:B------:R-:W-:Y:S01]  /*0a50*/  IMAD.SHL.U32 R15, R13, 0x4, RZ ;  /* 0x000000040d0f7824 */ /* 0x000fe200078e00ff */
[----:B------:R-:W-:Y:S01]  /*0a60*/  LOP3.LUT R20, R17, R14, RZ, 0x3c, !PT ;  /* 0x0000000e11147212 */ /* 0x000fe200078e3cff */
[----:B------:R-:W-:Y:S01]  /*0a70*/  IMAD.SHL.U32 R25, R18, 0x10, RZ ;  /* 0x0000001012197824 */ /* 0x000fe200078e00ff */
[----:B---3--:R-:W-:-:S02]  /*0a80*/  FSETP.GT.AND P0, PT, R11, R26, PT ;  /* 0x0000001a0b00720b */ /* 0x008fc40003f04000 */
[----:B------:R-:W-:Y:S01]  /*0a90*/  LOP3.LUT R17, R15, 0xfc, RZ, 0xc0, !PT ;  /* 0x000000fc0f117812 */ /* 0x000fe200078ec0ff */
[----:B------:R-:W-:Y:S01]  /*0aa0*/  IMAD.SHL.U32 R26, R20, 0x2, RZ ;  /* 0x00000002141a7824 */ /* 0x000fe200078e00ff */
[----:B------:R-:W-:Y:S01]  /*0ab0*/  I2FP.F32.U32 R11, R16 ;  /* 0x00000010000b7245 */ /* 0x000fe20000201000 */
[----:B------:R-:W-:Y:S01]  /*0ac0*/  VIADD R15, R4, 0x6 ;  /* 0x00000006040f7836 */ /* 0x000fe20000000000 */
[----:B------:R-:W-:Y:S02]  /*0ad0*/  LOP3.LUT R7, R7, 0x3f, RZ, 0xc0, !PT ;  /* 0x0000003f07077812 */ /* 0x000fe400078ec0ff */
[----:B------:R-:W-:Y:S01]  /*0ae0*/  LOP3.LUT R25, R18, R25, R26, 0x96, !PT ;  /* 0x0000001912197212 */ /* 0x000fe200078e961a */
[----:B------:R-:W1:Y:S01]  /*0af0*/  LDS R17, [R17+UR4] ;  /* 0x0000000411117984 */ /* 0x000e620008000800 */
[----:B------:R-:W-:Y:S01]  /*0b00*/  SHF.L.U64.HI R26, R23, R6, RZ ;  /* 0x00000006171a7219 */ /* 0x000fe200000102ff */
[----:B------:R-:W-:Y:S02]  /*0b10*/  IMAD.SHL.U32 R23, R15, 0x4, RZ ;  /* 0x000000040f177824 */ /* 0x000fe400078e00ff */
[----:B------:R-:W-:Y:S01]  /*0b20*/  FFMA R16, R11, R0, 1.1641532182693481445e-10 ;  /* 0x2f0000000b107423 */ /* 0x000fe20000000000 */
[----:B------:R-:W-:-:S02]  /*0b30*/  LOP3.LUT R20, R25, R20, RZ, 0x3c, !PT ;  /* 0x0000001419147212 */ /* 0x000fc400078e3cff */
[----:B------:R-:W-:Y:S02]  /*0b40*/  LOP3.LUT R11, R24, R21, R26, 0xfe, !PT ;  /* 0x00000015180b7212 */ /* 0x000fe400078efe1a */
[----:B------:R-:W-:Y:S02]  /*0b50*/  LOP3.LUT R23, R23, 0xfc, RZ, 0xc0, !PT ;  /* 0x000000fc17177812 */ /* 0x000fe400078ec0ff */
[----:B0-----:R-:W-:Y:S02]  /*0b60*/  FSETP.GT.AND P1, PT, R19, R16, PT ;  /* 0x000000101300720b */ /* 0x001fe40003f24000 */
[----:B------:R-:W-:Y:S02]  /*0b70*/  SEL R16, RZ, 0x1, !P0 ;  /* 0x00000001ff107807 */ /* 0x000fe40004000000 */
[----:B------:R-:W0:Y:S01]  /*0b80*/  LDS R23, [R23+UR4] ;  /* 0x0000000417177984 */ /* 0x000e220008000800 */
[----:B------:R-:W-:Y:S02]  /*0b90*/  SEL R26, RZ, 0x1, !P1 ;  /* 0x00000001ff1a7807 */ /* 0x000fe40004800000 */
[----:B------:R-:W-:-:S02]  /*0ba0*/  SHF.R.U32.HI R19, RZ, 0x2, R12 ;  /* 0x00000002ff137819 */ /* 0x000fc4000001160c */
[CC--:B------:R-:W-:Y:S02]  /*0bb0*/  SHF.L.U64.HI R24, R16.reuse, R9.reuse, RZ ;  /* 0x0000000910187219 */ /* 0x0c0fe400000102ff */
[----:B------:R-:W-:Y:S02]  /*0bc0*/  SHF.L.U32 R21, R16, R9, RZ ;  /* 0x0000000910157219 */ /* 0x000fe400000006ff */
[----:B------:R-:W-:Y:S02]  /*0bd0*/  SHF.L.U32 R9, R26, R7, RZ ;  /* 0x000000071a097219 */ /* 0x000fe400000006ff */
[----:B------:R-:W-:Y:S02]  /*0be0*/  LOP3.LUT R16, R19, R12, RZ, 0x3c, !PT ;  /* 0x0000000c13107212 */ /* 0x000fe400078e3cff */
[----:B------:R-:W-:Y:S01]  /*0bf0*/  LOP3.LUT R22, R9, R21, R22, 0xfe, !PT ;  /* 0x0000001509167212 */ /* 0x000fe200078efe16 */
[----:B------:R-:W-:Y:S01]  /*0c00*/  IMAD.SHL.U32 R21, R20, 0x10, RZ ;  /* 0x0000001014157824 */ /* 0x000fe200078e00ff */
[----:B------:R-:W-:Y:S01]  /*0c10*/  SHF.L.U64.HI R7, R26, R7, RZ ;  /* 0x000000071a077219 */ /* 0x000fe200000102ff */
[----:B------:R-:W-:Y:S01]  /*0c20*/  IMAD.SHL.U32 R25, R16, 0x2, RZ ;  /* 0x0000000210197824 */ /* 0x000fe200078e00ff */
[----:B------:R-:W-:Y:S01]  /*0c30*/  IADD3 R14, PT, PT, R3, 0x212e9e, R14 ;  /* 0x00212e9e030e7810 */ /* 0x000fe20007ffe00e */
[C---:B------:R-:W-:Y:S01]  /*0c40*/  VIADD R9, R4.reuse, 0x7 ;  /* 0x0000000704097836 */ /* 0x040fe20000000000 */
[----:B------:R-:W-:Y:S01]  /*0c50*/  LOP3.LUT R11, R7, R24, R11, 0xfe, !PT ;  /* 0x00000018070b7212 */ /* 0x000fe200078efe0b */
[----:B------:R-:W-:Y:S01]  /*0c60*/  VIADD R7, R4, 0x8 ;  /* 0x0000000804077836 */ /* 0x000fe20000000000 */
[----:B------:R-:W-:Y:S01]  /*0c70*/  LOP3.LUT R21, R20, R21, R25, 0x96, !PT ;  /* 0x0000001514157212 */ /* 0x000fe200078e9619 */
[----:B------:R-:W-:Y:S01]  /*0c80*/  IMAD.SHL.U32 R19, R9, 0x4, RZ ;  /* 0x0000000409137824 */ /* 0x000fe200078e00ff */
[----:B------:R-:W-:Y:S01]  /*0c90*/  IADD3 R12, PT, PT, R3, 0x26b663, R12 ;  /* 0x0026b663030c7810 */ /* 0x000fe20007ffe00c */
[----:B------:R-:W-:Y:S01]  /*0ca0*/  IMAD.SHL.U32 R24, R7, 0x4, RZ ;  /* 0x0000000407187824 */ /* 0x000fe200078e00ff */
[----:B------:R-:W-:-:S02]  /*0cb0*/  LOP3.LUT R16, R21, R16, RZ, 0x3c, !PT ;  /* 0x0000001015107212 */ /* 0x000fc400078e3cff */
[----:B------:R-:W-:Y:S02]  /*0cc0*/  I2FP.F32.U32 R21, R14 ;  /* 0x0000000e00157245 */ /* 0x000fe40000201000 */
[----:B------:R-:W-:Y:S02]  /*0cd0*/  LOP3.LUT R19, R19, 0xfc, RZ, 0xc0, !PT ;  /* 0x000000fc13137812 */ /* 0x000fe400078ec0ff */
[----:B------:R-:W-:Y:S01]  /*0ce0*/  LOP3.LUT R26, R24, 0xfc, RZ, 0xc0, !PT ;  /* 0x000000fc181a7812 */ /* 0x000fe200078ec0ff */
[----:B------:R-:W-:Y:S01]  /*0cf0*/  FFMA R14, R21, R0, 1.1641532182693481445e-10 ;  /* 0x2f000000150e7423 */ /* 0x000fe20000000000 */
[----:B------:R-:W-:Y:S02]  /*0d00*/  I2FP.F32.U32 R25, R12 ;  /* 0x0000000c00197245 */ /* 0x000fe40000201000 */
[----:B------:R-:W-:Y:S01]  /*0d10*/  LDS R19, [R19+UR4] ;  /* 0x0000000413137984 */ /* 0x000fe20008000800 */
[----:B------:R-:W-:Y:S02]  /*0d20*/  LOP3.LUT R12, R27, R8, RZ, 0x3c, !PT ;  /* 0x000000081b0c7212 */ /* 0x000fe400078e3cff */
[----:B-1----:R-:W-:Y:S01]  /*0d30*/  FSETP.GT.AND P0, PT, R17, R14, PT ;  /* 0x0000000e1100720b */ /* 0x002fe20003f04000 */
[----:B------:R1:W2:Y:S01]  /*0d40*/  LDS R21, [R26+UR4] ;  /* 0x000000041a157984 */ /* 0x0002a20008000800 */
[----:B------:R-:W-:Y:S01]  /*0d50*/  FFMA R14, R25, R0, 1.1641532182693481445e-10 ;  /* 0x2f000000190e7423 */ /* 0x000fe20000000000 */
[----:B------:R-:W-:Y:S01]  /*0d60*/  IMAD.SHL.U32 R24, R12, 0x2, RZ ;  /* 0x000000020c187824 */ /* 0x000fe200078e00ff */
[----:B------:R-:W-:Y:S01]  /*0d70*/  LOP3.LUT R13, R13, 0x3f, RZ, 0xc0, !PT ;  /* 0x0000003f0d0d7812 */ /* 0x000fe200078ec0ff */
[----:B------:R-:W-:Y:S01]  /*0d80*/  IMAD.SHL.U32 R17, R16, 0x10, RZ ;  /* 0x0000001010117824 */ /* 0x000fe200078e00ff */
[----:B------:R-:W-:-:S02]  /*0d90*/  IADD3 R8, PT, PT, R3, 0x2c3e28, R8 ;  /* 0x002c3e2803087810 */ /* 0x000fc40007ffe008 */
[----:B0-----:R-:W-:Y:S02]  /*0da0*/  FSETP.GT.AND P1, PT, R23, R14, PT ;  /* 0x0000000e1700720b */ /* 0x001fe40003f24000 */
[----:B------:R-:W-:Y:S02]  /*0db0*/  LOP3.LUT R17, R16, R17, R24, 0x96, !PT ;  /* 0x0000001110117212 */ /* 0x000fe400078e9618 */
[----:B------:R-:W-:Y:S02]  /*0dc0*/  LOP3.LUT R23, R15, 0x3f, RZ, 0xc0, !PT ;  /* 0x0000003f0f177812 */ /* 0x000fe400078ec0ff */
[----:B------:R-:W-:Y:S02]  /*0dd0*/  SEL R24, RZ, 0x1, !P0 ;  /* 0x00000001ff187807 */ /* 0x000fe40004000000 */
[----:B-1----:R-:W-:Y:S02]  /*0de0*/  SEL R26, RZ, 0x1, !P1 ;  /* 0x00000001ff1a7807 */ /* 0x002fe40004800000 */
[----:B------:R-:W-:-:S02]  /*0df0*/  SHF.R.U32.HI R15, RZ, 0x2, R10 ;  /* 0x00000002ff0f7819 */ /* 0x000fc4000001160a */
[----:B------:R-:W-:Y:S02]  /*0e00*/  LOP3.LUT R12, R17, R12, RZ, 0x3c, !PT ;  /* 0x0000000c110c7212 */ /* 0x000fe400078e3cff */
[----:B------:R-:W-:Y:S02]  /*0e10*/  SHF.L.U32 R25, R24, R13, RZ ;  /* 0x0000000d18197219 */ /* 0x000fe400000006ff */
[----:B------:R-:W-:Y:S02]  /*0e20*/  SHF.L.U32 R17, R26, R23, RZ ;  /* 0x000000171a117219 */ /* 0x000fe400000006ff */
[----:B------:R-:W-:Y:S02]  /*0e30*/  LOP3.LUT R14, R15, R10, RZ, 0x3c, !PT ;  /* 0x0000000a0f0e7212 */ /* 0x000fe400078e3cff */
[----:B------:R-:W-:Y:S01]  /*0e40*/  LOP3.LUT R15, R17, R25, R22, 0xfe, !PT ;  /* 0x00000019110f7212 */ /* 0x000fe200078efe16 */
[----:B------:R-:W-:Y:S01]  /*0e50*/  IMAD.SHL.U32 R17, R12, 0x10, RZ ;  /* 0x000000100c117824 */ /* 0x000fe200078e00ff */
[----:B------:R-:W-:Y:S01]  /*0e60*/  IADD3 R10, PT, PT, R3, 0x31c5ed, R10 ;  /* 0x0031c5ed030a7810 */ /* 0x000fe20007ffe00a */
[----:B------:R-:W-:Y:S01]  /*0e70*/  IMAD.SHL.U32 R22, R14, 0x2, RZ ;  /* 0x000000020e167824 */ /* 0x000fe200078e00ff */
[----:B------:R-:W-:-:S02]  /*0e80*/  SHF.L.U64.HI R24, R24, R13, RZ ;  /* 0x0000000d18187219 */ /* 0x000fc400000102ff */
[----:B------:R-:W-:Y:S02]  /*0e90*/  I2FP.F32.U32 R25, R10 ;  /* 0x0000000a00197245 */ /* 0x000fe40000201000 */
[----:B------:R-:W-:Y:S02]  /*0ea0*/  LOP3.LUT R27, R12, R17, R22, 0x96, !PT ;  /* 0x000000110c1b7212 */ /* 0x000fe400078e9616 */
[----:B------:R-:W-:Y:S01]  /*0eb0*/  I2FP.F32.U32 R17, R8 ;  /* 0x0000000800117245 */ /* 0x000fe20000201000 */
[----:B------:R-:W-:Y:S01]  /*0ec0*/  FFMA R22, R25, R0, 1.1641532182693481445e-10 ;  /* 0x2f00000019167423 */ /* 0x000fe20000000000 */
[----:B------:R-:W-:Y:S02]  /*0ed0*/  LOP3.LUT R14, R27, R14, RZ, 0x3c, !PT ;  /* 0x0000000e1b0e7212 */ /* 0x000fe400078e3cff */
[----:B------:R-:W-:Y:S01]  /*0ee0*/  SHF.R.U32.HI R27, RZ, 0x2, R18 ;  /* 0x00000002ff1b7819 */ /* 0x000fe20000011612 */
[----:B------:R-:W-:Y:S01]  /*0ef0*/  FFMA R8, R17, R0, 1.1641532182693481445e-10 ;  /* 0x2f00000011087423 */ /* 0x000fe20000000000 */
[----:B--2---:R-:W-:Y:S01]  /*0f00*/  FSETP.GT.AND P1, PT, R21, R22, PT ;  /* 0x000000161500720b */ /* 0x004fe20003f24000 */
[C---:B------:R-:W-:Y:S01]  /*0f10*/  VIADD R22, R4.reuse, 0x9 ;  /* 0x0000000904167836 */ /* 0x040fe20000000000 */
[----:B------:R-:W-:Y:S01]  /*0f20*/  LOP3.LUT R10, R27, R18, RZ, 0x3c, !PT ;  /* 0x000000121b0a7212 */ /* 0x000fe200078e3cff */
[----:B------:R-:W-:Y:S01]  /*0f30*/  VIADD R17, R4, 0xa ;  /* 0x0000000a04117836 */ /* 0x000fe20000000000 */
[----:B------:R-:W-:Y:S01]  /*0f40*/  FSETP.GT.AND P0, PT, R19, R8, PT ;  /* 0x000000081300720b */ /* 0x000fe20003f04000 */
[----:B------:R-:W-:Y:S01]  /*0f50*/  IMAD.SHL.U32 R19, R14, 0x10, RZ ;  /* 0x000000100e137824 */ /* 0x000fe200078e00ff */
[----:B------:R-:W-:Y:S01]  /*0f60*/  SHF.R.U32.HI R25, RZ, 0x2, R20 ;  /* 0x00000002ff197819 */ /* 0x000fe20000011614 */
[----:B------:R-:W-:Y:S01]  /*0f70*/  IMAD.SHL.U32 R8, R10, 0x2, RZ ;  /* 0x000000020a087824 */ /* 0x000fe200078e00ff */
[----:B------:R-:W-:-:S02]  /*0f80*/  SHF.L.U64.HI R23, R26, R23, RZ ;  /* 0x000000171a177219 */ /* 0x000fc400000102ff */
[----:B------:R-:W-:Y:S02]  /*0f90*/  LOP3.LUT R9, R9, 0x3f, RZ, 0xc0, !PT ;  /* 0x0000003f09097812 */ /* 0x000fe400078ec0ff */
[----:B------:R-:W-:Y:S01]  /*0fa0*/  LOP3.LUT R21, R14, R19, R8, 0x96, !PT ;  /* 0x000000130e157212 */ /* 0x000fe200078e9608 */
[----:B------:R-:W-:Y:S01]  /*0fb0*/  IMAD.SHL.U32 R8, R22, 0x4, RZ ;  /* 0x0000000416087824 */ /* 0x000fe200078e00ff */
[----:B------:R-:W-:Y:S01]  /*0fc0*/  LOP3.LUT R7, R7, 0x3f, RZ, 0xc0, !PT ;  /* 0x0000003f07077812 */ /* 0x000fe200078ec0ff */
[----:B------:R-:W-:Y:S01]  /*0fd0*/  IMAD.SHL.U32 R19, R17, 0x4, RZ ;  /* 0x0000000411137824 */ /* 0x000fe200078e00ff */
[----:B------:R-:W-:Y:S02]  /*0fe0*/  LOP3.LUT R10, R21, R10, RZ, 0x3c, !PT ;  /* 0x0000000a150a7212 */ /* 0x000fe400078e3cff */
[----:B------:R-:W-:Y:S02]  /*0ff0*/  LOP3.LUT R21, R8, 0xfc, RZ, 0xc0, !PT ;  /* 0x000000fc08157812 */ /* 0x000fe400078ec0ff */
[----:B------:R-:W-:Y:S01]  /*1000*/  LOP3.LUT R19, R19, 0xfc, RZ, 0xc0, !PT ;  /* 0x000000fc13137812 */ /* 0x000fe200078ec0ff */
[----:B------:R-:W-:Y:S01]  /*1010*/  IMAD.SHL.U32 R13, R10, 0x10, RZ ;  /* 0x000000100a0d7824 */ /* 0x000fe200078e00ff */
[----:B------:R-:W-:-:S02]  /*1020*/  LOP3.LUT R8, R25, R20, RZ, 0x3c, !PT ;  /* 0x0000001419087212 */ /* 0x000fc400078e3cff */
[----:B------:R-:W0:Y:S01]  /*1030*/  LDS R21, [R21+UR4] ;  /* 0x0000000415157984 */ /* 0x000e220008000800 */
[----:B------:R-:W-:Y:S02]  /*1040*/  SEL R28, RZ, 0x1, !P1 ;  /* 0x00000001ff1c7807 */ /* 0x000fe40004800000 */
[----:B------:R-:W-:Y:S01]  /*1050*/  IMAD.SHL.U32 R25, R8, 0x2, RZ ;  /* 0x0000000208197824 */ /* 0x000fe200078e00ff */
[----:B------:R-:W1:Y:S01]  /*1060*/  LDS R19, [R19+UR4] ;  /* 0x0000000413137984 */ /* 0x000e620008000800 */
[----:B------:R-:W-:Y:S02]  /*1070*/  IADD3 R18, PT, PT, R3, 0x374db2, R18 ;  /* 0x00374db203127810 */ /* 0x000fe40007ffe012 */
[----:B------:R-:W-:Y:S02]  /*1080*/  LOP3.LUT R11, R23, R24, R11, 0xfe, !PT ;  /* 0x00000018170b7212 */ /* 0x000fe400078efe0b */
[----:B------:R-:W-:Y:S02]  /*1090*/  LOP3.LUT R13, R10, R13, R25, 0x96, !PT ;  /* 0x0000000d0a0d7212 */ /* 0x000fe400078e9619 */
[----:B------:R-:W-:-:S02]  /*10a0*/  SHF.R.U32.HI R23, RZ, 0x2, R16 ;  /* 0x00000002ff177819 */ /* 0x000fc40000011610 */
[----:B------:R-:W-:Y:S02]  /*10b0*/  LOP3.LUT R8, R13, R8, RZ, 0x3c, !PT ;  /* 0x000000080d087212 */ /* 0x000fe400078e3cff */
[----:B------:R-:W-:Y:S02]  /*10c0*/  SEL R13, RZ, 0x1, !P0 ;  /* 0x00000001ff0d7807 */ /* 0x000fe40004000000 */
[C---:B------:R-:W-:Y:S02]  /*10d0*/  SHF.L.U32 R25, R28.reuse, R7, RZ ;  /* 0x000000071c197219 */ /* 0x040fe400000006ff */
[CC--:B------:R-:W-:Y:S02]  /*10e0*/  SHF.L.U64.HI R26, R13.reuse, R9.reuse, RZ ;  /* 0x000000090d1a7219 */ /* 0x0c0fe400000102ff */
[----:B------:R-:W-:Y:S02]  /*10f0*/  SHF.L.U32 R24, R13, R9, RZ ;  /* 0x000000090d187219 */ /* 0x000fe400000006ff */
[----:B------:R-:W-:-:S02]  /*1100*/  SHF.L.U64.HI R13, R28, R7, RZ ;  /* 0x000000071c0d7219 */ /* 0x000fc400000102ff */
[----:B------:R-:W-:Y:S02]  /*1110*/  IADD3 R9, PT, PT, R3, 0x3cd577, R20 ;  /* 0x003cd57703097810 */ /* 0x000fe40007ffe014 */
[----:B------:R-:W-:Y:S02]  /*1120*/  I2FP.F32.U32 R7, R18 ;  /* 0x0000001200077245 */ /* 0x000fe40000201000 */
[----:B------:R-:W-:Y:S02]  /*1130*/  LOP3.LUT R20, R23, R16, RZ, 0x3c, !PT ;  /* 0x0000001017147212 */ /* 0x000fe400078e3cff */
[----:B------:R-:W-:Y:S01]  /*1140*/  I2FP.F32.U32 R23, R9 ;  /* 0x0000000900177245 */ /* 0x000fe20000201000 */
[----:B------:R-:W-:Y:S01]  /*1150*/  FFMA R18, R7, R0, 1.1641532182693481445e-10 ;  /* 0x2f00000007127423 */ /* 0x000fe20000000000 */
[----:B------:R-:W-:Y:S01]  /*1160*/  LOP3.LUT R9, R25, R24, R15, 0xfe, !PT ;  /* 0x0000001819097212 */ /* 0x000fe200078efe0f */
[----:B------:R-:W-:Y:S01]  /*1170*/  VIADD R7, R4, 0xb ;  /* 0x0000000b04077836 */ /* 0x000fe20000000000 */
[----:B------:R-:W-:Y:S01]  /*1180*/  LOP3.LUT R17, R17, 0x3f, RZ, 0xc0, !PT ;  /* 0x0000003f11117812 */ /* 0x000fe200078ec0ff */
[----:B------:R-:W-:Y:S01]  /*1190*/  FFMA R24, R23, R0, 1.1641532182693481445e-10 ;  /* 0x2f00000017187423 */ /* 0x000fe20000000000 */
[----:B------:R-:W-:Y:S01]  /*11a0*/  IMAD.SHL.U32 R25, R20, 0x2, RZ ;  /* 0x0000000214197824 */ /* 0x000fe200078e00ff */
[----:B------:R-:W-:Y:S01]  /*11b0*/  IADD3 R16, PT, PT, R3, 0x425d3c, R16 ;  /* 0x00425d3c03107810 */ /* 0x000fe20007ffe010 */
[----:B------:R-:W-:Y:S01]  /*11c0*/  IMAD.SHL.U32 R15, R8, 0x10, RZ ;  /* 0x00000010080f7824 */ /* 0x000fe200078e00ff */
[----:B0-----:R-:W-:Y:S01]  /*11d0*/  FSETP.GT.AND P0, PT, R21, R18, PT ;  /* 0x000000121500720b */ /* 0x001fe20003f04000 */
[----:B------:R-:W-:Y:S01]  /*11e0*/  IMAD.SHL.U32 R18, R7, 0x4, RZ ;  /* 0x0000000407127824 */ /* 0x000fe200078e00ff */
[----:B------:R-:W-:-:S02]  /*11f0*/  LOP3.LUT R21, R13, R26, R11, 0xfe, !PT ;  /* 0x0000001a0d157212 */ /* 0x000fc400078efe0b */
[----:B-1----:R-:W-:Y:S02]  /*1200*/  FSETP.GT.AND P1, PT, R19, R24, PT ;  /* 0x000000181300720b */ /* 0x002fe40003f24000 */
[----:B------:R-:W-:Y:S02]  /*1210*/  LOP3.LUT R23, R8, R15, R25, 0x96, !PT ;  /* 0x0000000f08177212 */ /* 0x000fe400078e9619 */
[----:B------:R-:W-:Y:S02]  /*1220*/  LOP3.LUT R15, R22, 0x3f, RZ, 0xc0, !PT ;  /* 0x0000003f160f7812 */ /* 0x000fe400078ec0ff */
[----:B------:R-:W-:Y:S02]  /*1230*/  LOP3.LUT R19, R18, 0xfc, RZ, 0xc0, !PT ;  /* 0x000000fc12137812 */ /* 0x000fe400078ec0ff */
[----:B------:R-:W-:Y:S02]  /*1240*/  SEL R24, RZ, 0x1, !P0 ;  /* 0x00000001ff187807 */ /* 0x000fe40004000000 */
[----:B------:R-:W-:-:S02]  /*1250*/  SEL R22, RZ, 0x1, !P1 ;  /* 0x00000001ff167807 */ /* 0x000fc40004800000 */
[----:B------:R-:W-:Y:S01]  /*1260*/  SHF.R.U32.HI R11, RZ, 0x2, R12 ;  /* 0x00000002ff0b7819 */ /* 0x000fe2000001160c */
[----:B------:R-:W0:Y:S01]  /*1270*/  LDS R19, [R19+UR4] ;  /* 0x0000000413137984 */ /* 0x000e220008000800 */
[----:B------:R-:W-:Y:S02]  /*1280*/  SHF.L.U32 R13, R24, R15, RZ ;  /* 0x0000000f180d7219 */ /* 0x000fe400000006ff */
[----:B------:R-:W-:Y:S02]  /*1290*/  SHF.L.U32 R26, R22, R17, RZ ;  /* 0x00000011161a7219 */ /* 0x000fe400000006ff */
[----:B------:R-:W-:Y:S02]  /*12a0*/  LOP3.LUT R18, R11, R12, RZ, 0x3c, !PT ;  /* 0x0000000c0b127212 */ /* 0x000fe400078e3cff */
[----:B------:R-:W-:Y:S02]  /*12b0*/  LOP3.LUT R20, R23, R20, RZ, 0x3c, !PT ;  /* 0x0000001417147212 */ /* 0x000fe400078e3cff */
[----:B------:R-:W-:Y:S01]  /*12c0*/  LOP3.LUT R9, R26, R13, R9, 0xfe, !PT ;  /* 0x0000000d1a097212 */ /* 0x000fe200078efe09 */
[----:B------:R-:W-:Y:S01]  /*12d0*/  VIADD R13, R4, 0xc ;  /* 0x0000000c040d7836 */ /* 0x000fe20000000000 */
[----:B------:R-:W-:Y:S01]  /*12e0*/  SHF.L.U64.HI R24, R24, R15, RZ ;  /* 0x0000000f18187219 */ /* 0x000fe200000102ff */
[----:B------:R-:W-:Y:S01]  /*12f0*/  IMAD.SHL.U32 R25, R18, 0x2, RZ ;  /* 0x0000000212197824 */ /* 0x000fe200078e00ff */
[----:B------:R-:W-:Y:S01]  /*1300*/  LOP3.LUT R6, R6, 0x20, RZ, 0x3c, !PT ;  /* 0x0000002006067812 */ /* 0x000fe200078e3cff */
[----:B------:R-:W-:-:S02]  /*1310*/  IMAD.SHL.U32 R23, R20, 0x10, RZ ;  /* 0x0000001014177824 */ /* 0x000fc400078e00ff */
[----:B------:R-:W-:-:S03]  /*1320*/  IMAD.SHL.U32 R11, R13, 0x4, RZ ;  /* 0x000000040d0b7824 */ /* 0x000fc600078e00ff */
[----:B------:R-:W-:Y:S02]  /*1330*/  LOP3.LUT R25, R20, R23, R25, 0x96, !PT ;  /* 0x0000001714197212 */ /* 0x000fe400078e9619 */
[----:B------:R-:W-:Y:S02]  /*1340*/  LOP3.LUT R23, R11, 0xfc, RZ, 0xc0, !PT ;  /* 0x000000fc0b177812 */ /* 0x000fe400078ec0ff */
[----:B------:R-:W-:Y:S02]  /*1350*/  LOP3.LUT R18, R25, R18, RZ, 0x3c, !PT ;  /* 0x0000001219127212 */ /* 0x000fe400078e3cff */
[----:B------:R-:W-:Y:S02]  /*1360*/  SHF.R.U32.HI R25, RZ, 0x2, R14 ;  /* 0x00000002ff197819 */ /* 0x000fe4000001160e */
[----:B------:R-:W1:Y:S01]  /*1370*/  LDS R23, [R23+UR4] ;  /* 0x0000000417177984 */ /* 0x000e620008000800 */
[----:B------:R-:W-:Y:S01]  /*1380*/  IMAD.SHL.U32 R11, R18, 0x10, RZ ;  /* 0x00000010120b7824 */ /* 0x000fe200078e00ff */
[----:B------:R-:W-:-:S02]  /*1390*/  LOP3.LUT R25, R25, R14, RZ, 0x3c, !PT ;  /* 0x0000000e19197212 */ /* 0x000fc400078e3cff */
[----:B------:R-:W-:-:S03]  /*13a0*/  IADD3 R14, PT, PT, R3, 0x4d6cc6, R14 ;  /* 0x004d6cc6030e7810 */ /* 0x000fc60007ffe00e */
[----:B------:R-:W-:-:S05]  /*13b0*/  IMAD.SHL.U32 R15, R25, 0x2, RZ ;  /* 0x00000002190f7824 */ /* 0x000fca00078e00ff */
[----:B------:R-:W-:Y:S01]  /*13c0*/  LOP3.LUT R26, R18, R11, R15, 0x96, !PT ;  /* 0x0000000b121a7212 */ /* 0x000fe200078e960f */
[----:B------:R-:W-:Y:S01]  /*13d0*/  VIADD R11, R4, 0xd ;  /* 0x0000000d040b7836 */ /* 0x000fe20000000000 */
[----:B------:R-:W-:Y:S02]  /*13e0*/  I2FP.F32.U32 R15, R16 ;  /* 0x00000010000f7245 */ /* 0x000fe40000201000 */
[----:B------:R-:W-:Y:S02]  /*13f0*/  LOP3.LUT R16, R26, R25, RZ, 0x3c, !PT ;  /* 0x000000191a107212 */ /* 0x000fe400078e3cff */
[----:B------:R-:W-:Y:S01]  /*1400*/  SHF.L.U64.HI R25, R22, R17, RZ ;  /* 0x0000001116197219 */ /* 0x000fe200000102ff */
[----:B------:R-:W-:Y:S02]  /*1410*/  IMAD.SHL.U32 R17, R11, 0x4, RZ ;  /* 0x000000040b117824 */ /* 0x000fe400078e00ff */
[----:B------:R-:W-:Y:S01]  /*1420*/  FFMA R22, R15, R0, 1.1641532182693481445e-10 ;  /* 0x2f0000000f167423 */ /* 0x000fe20000000000 */
[----:B------:R-:W-:-:S02]  /*1430*/  SHF.R.U32.HI R15, RZ, 0x2, R10 ;  /* 0x00000002ff0f7819 */ /* 0x000fc4000001160a */
[----:B------:R-:W-:Y:S01]  /*1440*/  LOP3.LUT R21, R25, R24, R21, 0xfe, !PT ;  /* 0x0000001819157212 */ /* 0x000fe200078efe15 */
[----:B------:R-:W-:Y:S01]  /*1450*/  IMAD.SHL.U32 R25, R16, 0x10, RZ ;  /* 0x0000001010197824 */ /* 0x000fe200078e00ff */
[----:B------:R-:W-:Y:S02]  /*1460*/  LOP3.LUT R17, R17, 0xfc, RZ, 0xc0, !PT ;  /* 0x000000fc11117812 */ /* 0x000fe400078ec0ff */
[----:B0-----:R-:W-:Y:S02]  /*1470*/  FSETP.GT.AND P0, PT, R19, R22, PT ;  /* 0x000000161300720b */ /* 0x001fe40003f04000 */
[----:B------:R-:W-:Y:S02]  /*1480*/  IADD3 R19, PT, PT, R3, 0x47e501, R12 ;  /* 0x0047e50103137810 */ /* 0x000fe40007ffe00c */
[----:B------:R-:W-:Y:S01]  /*1490*/  LOP3.LUT R12, R15, R10, RZ, 0x3c, !PT ;  /* 0x0000000a0f0c7212 */ /* 0x000fe200078e3cff */
[----:B------:R-:W-:Y:S01]  /*14a0*/  VIADD R15, R4, 0xe ;  /* 0x0000000e040f7836 */ /* 0x000fe20000000000 */
[----:B------:R-:W0:Y:S01]  /*14b0*/  LDS R17, [R17+UR4] ;  /* 0x0000000411117984 */ /* 0x000e220008000800 */
[----:B------:R-:W-:-:S02]  /*14c0*/  I2FP.F32.U32 R19, R19 ;  /* 0x0000001300137245 */ /* 0x000fc40000201000 */
[----:B------:R-:W-:Y:S01]  /*14d0*/  IMAD.SHL.U32 R22, R12, 0x2, RZ ;  /* 0x000000020c167824 */ /* 0x000fe200078e00ff */
[----:B------:R-:W-:Y:S01]  /*14e0*/  IADD3 R10, PT, PT, R3, 0x52f48b, R10 ;  /* 0x0052f48b030a7810 */ /* 0x000fe20007ffe00a */
[----:B------:R-:W-:Y:S01]  /*14f0*/  IMAD.SHL.U32 R24, R15, 0x4, RZ ;  /* 0x000000040f187824 */ /* 0x000fe200078e00ff */
[----:B------:R-:W-:Y:S02]  /*1500*/  LOP3.LUT R11, R11, 0x3f, RZ, 0xc0, !PT ;  /* 0x0000003f0b0b7812 */ /* 0x000fe400078ec0ff */
[----:B------:R-:W-:Y:S01]  /*1510*/  LOP3.LUT R27, R16, R25, R22, 0x96, !PT ;  /* 0x00000019101b7212 */ /* 0x000fe200078e9616 */
[----:B------:R-:W-:Y:S01]  /*1520*/  FFMA R22, R19, R0, 1.1641532182693481445e-10 ;  /* 0x2f00000013167423 */ /* 0x000fe20000000000 */
[----:B------:R-:W-:Y:S02]  /*1530*/  LOP3.LUT R25, R24, 0xfc, RZ, 0xc0, !PT ;  /* 0x000000fc18197812 */ /* 0x000fe400078ec0ff */
[----:B------:R-:W-:Y:S02]  /*1540*/  LOP3.LUT R24, R7, 0x3f, RZ, 0xc0, !PT ;  /* 0x0000003f07187812 */ /* 0x000fe400078ec0ff */
[----:B-1----:R-:W-:Y:S01]  /*1550*/  FSETP.GT.AND P1, PT, R23, R22, PT ;  /* 0x000000161700720b */ /* 0x002fe20003f24000 */
[----:B------:R1:W2:Y:S01]  /*1560*/  LDS R7, [R25+UR4] ;  /* 0x0000000419077984 */ /* 0x0002a20008000800 */
[----:B------:R-:W-:-:S02]  /*1570*/  SHF.R.U32.HI R23, RZ, 0x2, R8 ;  /* 0x00000002ff177819 */ /* 0x000fc40000011608 */
[----:B------:R-:W-:Y:S02]  /*1580*/  LOP3.LUT R19, R13, 0x3f, RZ, 0xc0, !PT ;  /* 0x0000003f0d137812 */ /* 0x000fe400078ec0ff */
[----:B------:R-:W-:Y:S02]  /*1590*/  SEL R26, RZ, 0x1, !P1 ;  /* 0x00000001ff1a7807 */ /* 0x000fe40004800000 */
[----:B------:R-:W-:Y:S02]  /*15a0*/  LOP3.LUT R12, R27, R12, RZ, 0x3c, !PT ;  /* 0x0000000c1b0c7212 */ /* 0x000fe400078e3cff */
[----:B------:R-:W-:Y:S02]  /*15b0*/  LOP3.LUT R23, R23, R8, RZ, 0x3c, !PT ;  /* 0x0000000817177212 */ /* 0x000fe400078e3cff */
[-C--:B------:R-:W-:Y:S01]  /*15c0*/  SHF.L.U64.HI R13, R26, R19.reuse, RZ ;  /* 0x000000131a0d7219 */ /* 0x080fe200000102ff */
[----:B-1----:R-:W-:Y:S01]  /*15d0*/  IMAD.SHL.U32 R25, R12, 0x10, RZ ;  /* 0x000000100c197824 */ /* 0x002fe200078e00ff */
[----:B------:R-:W-:Y:S01]  /*15e0*/  SHF.L.U32 R19, R26, R19, RZ ;  /* 0x000000131a137219 */ /* 0x000fe200000006ff */
[----:B------:R-:W-:Y:S01]  /*15f0*/  IMAD.SHL.U32 R26, R23, 0x2, RZ ;  /* 0x00000002171a7824 */ /* 0x000fe200078e00ff */
[----:B------:R-:W-:-:S02]  /*1600*/  SEL R27, RZ, 0x1, !P0 ;  /* 0x00000001ff1b7807 */ /* 0x000fc40004000000 */
[----:B------:R-:W-:Y:S02]  /*1610*/  IADD3 R8, PT, PT, R3, 0x587c50, R8 ;  /* 0x00587c5003087810 */ /* 0x000fe40007ffe008 */
[----:B------:R-:W-:Y:S02]  /*1620*/  LOP3.LUT R26, R12, R25, R26, 0x96, !PT ;  /* 0x000000190c1a7212 */ /* 0x000fe400078e961a */
[C---:B------:R-:W-:Y:S02]  /*1630*/  SHF.L.U64.HI R22, R27.reuse, R24, RZ ;  /* 0x000000181b167219 */ /* 0x040fe400000102ff */
[----:B------:R-:W-:Y:S02]  /*1640*/  I2FP.F32.U32 R25, R14 ;  /* 0x0000000e00197245 */ /* 0x000fe40000201000 */
[----:B------:R-:W-:Y:S02]  /*1650*/  SHF.L.U32 R24, R27, R24, RZ ;  /* 0x000000181b187219 */ /* 0x000fe400000006ff */
[----:B------:R-:W-:Y:S01]  /*1660*/  LOP3.LUT R14, R26, R23, RZ, 0x3c, !PT ;  /* 0x000000171a0e7212 */ /* 0x000fe200078e3cff */
[----:B------:R-:W-:Y:S01]  /*1670*/  FFMA R26, R25, R0, 1.1641532182693481445e-10 ;  /* 0x2f000000191a7423 */ /* 0x000fe20000000000 */
[----:B------:R-:W-:Y:S01]  /*1680*/  LOP3.LUT R19, R19, R24, R9, 0xfe, !PT ;  /* 0x0000001813137212 */ /* 0x000fe200078efe09 */
[C---:B------:R-:W-:Y:S01]  /*1690*/  VIADD R9, R4.reuse, 0xf ;  /* 0x0000000f04097836 */ /* 0x040fe20000000000 */
[----:B------:R-:W-:Y:S01]  /*16a0*/  LOP3.LUT R21, R13, R22, R21, 0xfe, !PT ;  /* 0x000000160d157212 */ /* 0x000fe200078efe15 */
[----:B------:R-:W-:Y:S01]  /*16b0*/  VIADD R13, R4, 0x10 ;  /* 0x00000010040d7836 */ /* 0x000fe20000000000 */
[----:B0-----:R-:W-:Y:S01]  /*16c0*/  FSETP.GT.AND P0, PT, R17, R26, PT ;  /* 0x0000001a1100720b */ /* 0x001fe20003f04000 */
[----:B------:R-:W-:Y:S01]  /*16d0*/  IMAD.SHL.U32 R22, R9, 0x4, RZ ;  /* 0x0000000409167824 */ /* 0x000fe200078e00ff */
[----:B------:R-:W-:-:S02]  /*16e0*/  I2FP.F32.U32 R17, R10 ;  /* 0x0000000a00117245 */ /* 0x000fc40000201000 */
[----:B------:R-:W-:Y:S02]  /*16f0*/  SEL R24, RZ, 0x1, !P0 ;  /* 0x00000001ff187807 */ /* 0x000fe40004000000 */
[----:B------:R-:W-:Y:S01]  /*1700*/  LOP3.LUT R23, R22, 0xfc, RZ, 0xc0, !PT ;  /* 0x000000fc16177812 */ /* 0x000fe200078ec0ff */
[----:B------:R-:W-:Y:S01]  /*1710*/  FFMA R26, R17, R0, 1.1641532182693481445e-10 ;  /* 0x2f000000111a7423 */ /* 0x000fe20000000000 */
[----:B------:R-:W-:Y:S01]  /*1720*/  SHF.R.U32.HI R25, RZ, 0x2, R20 ;  /* 0x00000002ff197819 */ /* 0x000fe20000011614 */
[----:B------:R-:W-:Y:S01]  /*1730*/  IMAD.SHL.U32 R17, R13, 0x4, RZ ;  /* 0x000000040d117824 */ /* 0x000fe200078e00ff */
[CC--:B------:R-:W-:Y:S02]  /*1740*/  SHF.L.U64.HI R22, R24.reuse, R11.reuse, RZ ;  /* 0x0000000b18167219 */ /* 0x0c0fe400000102ff */
[----:B------:R-:W-:Y:S02]  /*1750*/  SHF.L.U32 R24, R24, R11, RZ ;  /* 0x0000000b18187219 */ /* 0x000fe400000006ff */
[----:B------:R-:W-:Y:S01]  /*1760*/  LOP3.LUT R10, R25, R20, RZ, 0x3c, !PT ;  /* 0x00000014190a7212 */ /* 0x000fe200078e3cff */
[----:B------:R0:W1:Y:S01]  /*1770*/  LDS R11, [R23+UR4] ;  /* 0x00000004170b7984 */ /* 0x0000620008000800 */
[----:B--2---:R-:W-:Y:S01]  /*1780*/  FSETP.GT.AND P0, PT, R7, R26, PT ;  /* 0x0000001a0700720b */ /* 0x004fe20003f04000 */
[----:B------:R-:W-:Y:S01]  /*1790*/  IMAD.SHL.U32 R7, R14, 0x10, RZ ;  /* 0x000000100e077824 */ /* 0x000fe200078e00ff */
[----:B------:R-:W-:Y:S01]  /*17a0*/  LOP3.LUT R25, R17, 0xfc, RZ, 0xc0, !PT ;  /* 0x000000fc11197812 */ /* 0x000fe200078ec0ff */
[----:B------:R-:W-:Y:S01]  /*17b0*/  IMAD.SHL.U32 R27, R10, 0x2, RZ ;  /* 0x000000020a1b7824 */ /* 0x000fe200078e00ff */
[----:B------:R-:W-:-:S02]  /*17c0*/  LOP3.LUT R17, R15, 0x3f, RZ, 0xc0, !PT ;  /* 0x0000003f0f117812 */ /* 0x000fc400078ec0ff */
[----:B------:R-:W-:Y:S01]  /*17d0*/  SEL R26, RZ, 0x1, !P0 ;  /* 0x00000001ff1a7807 */ /* 0x000fe20004000000 */
[----:B------:R2:W3:Y:S01]  /*17e0*/  LDS R15, [R25+UR4] ;  /* 0x00000004190f7984 */ /* 0x0004e20008000800 */
[----:B------:R-:W-:Y:S02]  /*17f0*/  LOP3.LUT R7, R14, R7, R27, 0x96, !PT ;  /* 0x000000070e077212 */ /* 0x000fe400078e961b */
[----:B0-----:R-:W-:Y:S02]  /*1800*/  SHF.R.U32.HI R23, RZ, 0x2, R18 ;  /* 0x00000002ff177819 */ /* 0x001fe40000011612 */
[----:B------:R-:W-:Y:S01]  /*1810*/  LOP3.LUT R10, R7, R10, RZ, 0x3c, !PT ;  /* 0x0000000a070a7212 */ /* 0x000fe200078e3cff */
[----:B------:R-:W-:Y:S01]  /*1820*/  VIADD R7, R4, 0x11 ;  /* 0x0000001104077836 */ /* 0x000fe20000000000 */
[CC--:B------:R-:W-:Y:S02]  /*1830*/  SHF.L.U32 R27, R26.reuse, R17.reuse, RZ ;  /* 0x000000111a1b7219 */ /* 0x0c0fe400000006ff */
[----:B------:R-:W-:Y:S01]  /*1840*/  SHF.L.U64.HI R26, R26, R17, RZ ;  /* 0x000000111a1a7219 */ /* 0x000fe200000102ff */
[----:B------:R-:W-:Y:S01]  /*1850*/  IMAD.SHL.U32 R17, R7, 0x4, RZ ;  /* 0x0000000407117824 */ /* 0x000fe200078e00ff */
[----:B------:R-:W-:Y:S01]  /*1860*/  LOP3.LUT R23, R23, R18, RZ, 0x3c, !PT ;  /* 0x0000001217177212 */ /* 0x000fe200078e3cff */
[----:B--2---:R-:W-:Y:S01]  /*1870*/  IMAD.SHL.U32 R25, R10, 0x10, RZ ;  /* 0x000000100a197824 */ /* 0x004fe200078e00ff */
[----:B------:R-:W-:-:S02]  /*1880*/  LOP3.LUT R21, R26, R22, R21, 0xfe, !PT ;  /* 0x000000161a157212 */ /* 0x000fc400078efe15 */
[----:B------:R-:W-:Y:S01]  /*1890*/  LOP3.LUT R17, R17, 0xfc, RZ, 0xc0, !PT ;  /* 0x000000fc11117812 */ /* 0x000fe200078ec0ff */
[----:B------:R-:W-:Y:S01]  /*18a0*/  IMAD.SHL.U32 R22, R23, 0x2, RZ ;  /* 0x0000000217167824 */ /* 0x000fe200078e00ff */
[----:B------:R-:W-:Y:S02]  /*18b0*/  LOP3.LUT R19, R27, R24, R19, 0xfe, !PT ;  /* 0x000000181b137212 */ /* 0x000fe400078efe13 */
[----:B------:R-:W-:Y:S02]  /*18c0*/  IADD3 R24, PT, PT, R3, 0x5e0415, R20 ;  /* 0x005e041503187810 */ /* 0x000fe40007ffe014 */
[----:B------:R-:W0:Y:S01]  /*18d0*/  LDS R17, [R17+UR4] ;  /* 0x0000000411117984 */ /* 0x000e220008000800 */
[----:B------:R-:W-:Y:S02]  /*18e0*/  LOP3.LUT R22, R10, R25, R22, 0x96, !PT ;  /* 0x000000190a167212 */ /* 0x000fe400078e9616 */
[----:B------:R-:W-:Y:S02]  /*18f0*/  I2FP.F32.U32 R25, R8 ;  /* 0x0000000800197245 */ /* 0x000fe40000201000 */
[----:B------:R-:W-:-:S02]  /*1900*/  LOP3.LUT R20, R22, R23, RZ, 0x3c, !PT ;  /* 0x0000001716147212 */ /* 0x000fc400078e3cff */
[----:B------:R-:W-:Y:S01]  /*1910*/  I2FP.F32.U32 R23, R24 ;  /* 0x0000001800177245 */ /* 0x000fe20000201000 */
[----:B------:R-:W-:Y:S01]  /*1920*/  FFMA R22, R25, R0, 1.1641532182693481445e-10 ;  /* 0x2f00000019167423 */ /* 0x000fe20000000000 */
[----:B------:R-:W-:Y:S01]  /*1930*/  SHF.R.U32.HI R27, RZ, 0x2, R16 ;  /* 0x00000002ff1b7819 */ /* 0x000fe20000011610 */
[----:B------:R-:W-:Y:S01]  /*1940*/  IMAD.SHL.U32 R25, R20, 0x10, RZ ;  /* 0x0000001014197824 */ /* 0x000fe200078e00ff */
[----:B------:R-:W-:Y:S02]  /*1950*/  IADD3 R18, PT, PT, R3, 0x638bda, R18 ;  /* 0x00638bda03127810 */ /* 0x000fe40007ffe012 */
[----:B-1----:R-:W-:Y:S01]  /*1960*/  FSETP.GT.AND P0, PT, R11, R22, PT ;  /* 0x000000160b00720b */ /* 0x002fe20003f04000 */
[----:B------:R-:W-:Y:S02]  /*1970*/  VIADD R11, R4, 0x12 ;  /* 0x00000012040b7836 */ /* 0x000fe40000000000 */
[----:B------:R-:W-:Y:S01]  /*1980*/  FFMA R22, R23, R0, 1.1641532182693481445e-10 ;  /* 0x2f00000017167423 */ /* 0x000fe20000000000 */
[----:B------:R-:W-:Y:S01]  /*1990*/  LOP3.LUT R8, R27, R16, RZ, 0x3c, !PT ;  /* 0x000000101b087212 */ /* 0x000fe200078e3cff */
[----:B------:R-:W-:Y:S01]  /*19a0*/  IMAD.SHL.U32 R23, R11, 0x4, RZ ;  /* 0x000000040b177824 */ /* 0x000fe200078e00ff */
[----:B------:R-:W-:-:S02]  /*19b0*/  LOP3.LUT R9, R9, 0x3f, RZ, 0xc0, !PT ;  /* 0x0000003f09097812 */ /* 0x000fc400078ec0ff */
[----:B---3--:R-:W-:Y:S01]  /*19c0*/  FSETP.GT.AND P1, PT, R15, R22, PT ;  /* 0x000000160f00720b */ /* 0x008fe20003f24000 */
[----:B------:R-:W-:Y:S01]  /*19d0*/  IMAD.SHL.U32 R24, R8, 0x2, RZ ;  /* 0x0000000208187824 */ /* 0x000fe200078e00ff */
[----:B------:R-:W-:Y:S02]  /*19e0*/  LOP3.LUT R22, R23, 0xfc, RZ, 0xc0, !PT ;  /* 0x000000fc17167812 */ /* 0x000fe400078ec0ff */
[----:B------:R-:W-:Y:S02]  /*19f0*/  LOP3.LUT R13, R13, 0x3f, RZ, 0xc0, !PT ;  /* 0x0000003f0d0d7812 */ /* 0x000fe400078ec0ff */
[----:B------:R-:W-:Y:S02]  /*1a00*/  LOP3.LUT R25, R20, R25, R24, 0x96, !PT ;  /* 0x0000001914197212 */ /* 0x000fe400078e9618 */
[----:B------:R-:W-:Y:S01]  /*1a10*/  SEL R24, RZ, 0x1, !P0 ;  /* 0x00000001ff187807 */ /* 0x000fe20004000000 */
[----:B------:R-:W1:Y:S01]  /*1a20*/  LDS R22, [R22+UR4] ;  /* 0x0000000416167984 */ /* 0x000e620008000800 */
[----:B------:R-:W-:-:S02]  /*1a30*/  SEL R26, RZ, 0x1, !P1 ;  /* 0x00000001ff1a7807 */ /* 0x000fc40004800000 */
[----:B------:R-:W-:Y:S02]  /*1a40*/  I2FP.F32.U32 R15, R18 ;  /* 0x00000012000f7245 */ /* 0x000fe40000201000 */
[----:B------:R-:W-:Y:S02]  /*1a50*/  LOP3.LUT R8, R25, R8, RZ, 0x3c, !PT ;  /* 0x0000000819087212 */ /* 0x000fe400078e3cff */
[CC--:B------:R-:W-:Y:S02]  /*1a60*/  SHF.L.U64.HI R18, R24.reuse, R9.reuse, RZ ;  /* 0x0000000918127219 */ /* 0x0c0fe400000102ff */
[----:B------:R-:W-:Y:S01]  /*1a70*/  SHF.L.U32 R25, R24, R9, RZ ;  /* 0x0000000918197219 */ /* 0x000fe200000006ff */
[----:B------:R-:W-:Y:S01]  /*1a80*/  FFMA R24, R15, R0, 1.1641532182693481445e-10 ;  /* 0x2f0000000f187423 */ /* 0x000fe20000000000 */
[----:B------:R-:W-:Y:S02]  /*1a90*/  SHF.L.U64.HI R23, R26, R13, RZ ;  /* 0x0000000d1a177219 */ /* 0x000fe400000102ff */
[----:B------:R-:W-:-:S02]  /*1aa0*/  SHF.R.U32.HI R9, RZ, 0x2, R12 ;  /* 0x00000002ff097819 */ /* 0x000fc4000001160c */
[----:B------:R-:W-:Y:S01]  /*1ab0*/  LOP3.LUT R15, R23, R18, R21, 0xfe, !PT ;  /* 0x00000012170f7212 */ /* 0x000fe200078efe15 */
[----:B------:R-:W-:Y:S01]  /*1ac0*/  IMAD.SHL.U32 R21, R8, 0x10, RZ ;  /* 0x0000001008157824 */ /* 0x000fe200078e00ff */
[----:B------:R-:W-:Y:S01]  /*1ad0*/  LOP3.LUT R18, R9, R12, RZ, 0x3c, !PT ;  /* 0x0000000c09127212 */ /* 0x000fe200078e3cff */
[----:B------:R-:W-:Y:S01]  /*1ae0*/  VIADD R9, R4, 0x13 ;  /* 0x0000001304097836 */ /* 0x000fe20000000000 */
[----:B0-----:R-:W-:Y:S02]  /*1af0*/  FSETP.GT.AND P0, PT, R17, R24, PT ;  /* 0x000000181100720b */ /* 0x001fe40003f04000 */
[----:B------:R-:W-:Y:S01]  /*1b00*/  SHF.L.U32 R26, R26, R13, RZ ;  /* 0x0000000d1a1a7219 */ /* 0x000fe200000006ff */
[----:B------:R-:W-:Y:S01]  /*1b10*/  IMAD.SHL.U32 R24, R18, 0x2, RZ ;  /* 0x0000000212187824 */ /* 0x000fe200078e00ff */
[----:B------:R-:W-:Y:S01]  /*1b20*/  SHF.R.U32.HI R27, RZ, 0x2, R14 ;  /* 0x00000002ff1b7819 */ /* 0x000fe2000001160e */
[----:B------:R-:W-:Y:S01]  /*1b30*/  IMAD.SHL.U32 R17, R9, 0x4, RZ ;  /* 0x0000000409117824 */ /* 0x000fe200078e00ff */
[----:B------:R-:W-:Y:S01]  /*1b40*/  LOP3.LUT R19, R26, R25, R19, 0xfe, !PT ;  /* 0x000000191a137212 */ /* 0x000fe200078efe13 */
[----:B------:R-:W-:Y:S01]  /*1b50*/  VIADD R13, R4, 0x14 ;  /* 0x00000014040d7836 */ /* 0x000fe20000000000 */
[----:B------:R-:W-:-:S02]  /*1b60*/  LOP3.LUT R25, R8, R21, R24, 0x96, !PT ;  /* 0x0000001508197212 */ /* 0x000fc400078e9618 */
[----:B------:R-:W-:Y:S01]  /*1b70*/  LOP3.LUT R21, R17, 0xfc, RZ, 0xc0, !PT ;  /* 0x000000fc11157812 */ /* 0x000fe200078ec0ff */
[----:B------:R-:W-:Y:S01]  /*1b80*/  IMAD.SHL.U32 R23, R13, 0x4, RZ ;  /* 0x000000040d177824 */ /* 0x000fe200078e00ff */
[----:B------:R-:W-:Y:S02]  /*1b90*/  LOP3.LUT R18, R25, R18, RZ, 0x3c, !PT ;  /* 0x0000001219127212 */ /* 0x000fe400078e3cff */
[----:B------:R-:W-:Y:S02]  /*1ba0*/  LOP3.LUT R7, R7, 0x3f, RZ, 0xc0, !PT ;  /* 0x0000003f07077812 */ /* 0x000fe400078ec0ff */
[----:B------:R-:W-:Y:S01]  /*1bb0*/  LOP3.LUT R17, R23, 0xfc, RZ, 0xc0, !PT ;  /* 0x000000fc17117812 */ /* 0x000fe200078ec0ff */
[----:B------:R-:W-:Y:S01]  /*1bc0*/  LDS R21, [R21+UR4] ;  /* 0x0000000415157984 */ /* 0x000fe20008000800 */
[----:B------:R-:W-:Y:S01]  /*1bd0*/  IADD3 R23, PT, PT, R3, 0x69139f, R16 ;  /* 0x0069139f03177810 */ /* 0x000fe20007ffe010 */
[----:B------:R-:W-:Y:S01]  /*1be0*/  IMAD.SHL.U32 R25, R18, 0x10, RZ ;  /* 0x0000001012197824 */ /* 0x000fe200078e00ff */
[----:B------:R-:W-:-:S02]  /*1bf0*/  LOP3.LUT R16, R27, R14, RZ, 0x3c, !PT ;  /* 0x0000000e1b107212 */ /* 0x000fc400078e3cff */
[----:B------:R-:W-:Y:S01]  /*1c00*/  I2FP.F32.U32 R23, R23 ;  /* 0x0000001700177245 */ /* 0x000fe20000201000 */
[----:B------:R-:W0:Y:S01]  /*1c10*/  LDS R17, [R17+UR4] ;  /* 0x0000000411117984 */ /* 0x000e220008000800 */
[C---:B------:R-:W-:Y:S01]  /*1c20*/  IADD3 R12, PT, PT, R3.reuse, 0x6e9b64, R12 ;  /* 0x006e9b64030c7810 */ /* 0x040fe20007ffe00c */
[----:B------:R-:W-:Y:S01]  /*1c30*/  IMAD.SHL.U32 R24, R16, 0x2, RZ ;  /* 0x0000000210187824 */ /* 0x000fe200078e00ff */
[----:B------:R-:W-:Y:S01]  /*1c40*/  IADD3 R14, PT, PT, R3, 0x742329, R14 ;  /* 0x00742329030e7810 */ /* 0x000fe20007ffe00e */
[----:B------:R-:W-:-:S03]  /*1c50*/  FFMA R23, R23, R0, 1.1641532182693481445e-10 ;  /* 0x2f00000017177423 */ /* 0x000fc60000000000 */
[----:B------:R-:W-:Y:S02]  /*1c60*/  LOP3.LUT R25, R18, R25, R24, 0x96, !PT ;  /* 0x0000001912197212 */ /* 0x000fe400078e9618 */
[----:B-1----:R-:W-:Y:S02]  /*1c70*/  FSETP.GT.AND P1, PT, R22, R23, PT ;  /* 0x000000171600720b */ /* 0x002fe40003f24000 */
[----:B------:R-:W-:Y:S02]  /*1c80*/  SHF.R.U32.HI R23, RZ, 0x2, R10 ;  /* 0x00000002ff177819 */ /* 0x000fe4000001160a */
[----:B------:R-:W-:Y:S02]  /*1c90*/  SEL R24, RZ, 0x1, !P0 ;  /* 0x00000001ff187807 */ /* 0x000fe40004000000 */
[----:B------:R-:W-:Y:S02]  /*1ca0*/  LOP3.LUT R16, R25, R16, RZ, 0x3c, !PT ;  /* 0x0000001019107212 */ /* 0x000fe400078e3cff */
[----:B------:R-:W-:-:S02]  /*1cb0*/  LOP3.LUT R25, R11, 0x3f, RZ, 0xc0, !PT ;  /* 0x0000003f0b197812 */ /* 0x000fc400078ec0ff */
[----:B------:R-:W-:Y:S02]  /*1cc0*/  SEL R26, RZ, 0x1, !P1 ;  /* 0x00000001ff1a7807 */ /* 0x000fe40004800000 */
[----:B------:R-:W-:Y:S02]  /*1cd0*/  LOP3.LUT R23, R23, R10, RZ, 0x3c, !PT ;  /* 0x0000000a17177212 */ /* 0x000fe400078e3cff */
[CC--:B------:R-:W-:Y:S02]  /*1ce0*/  SHF.L.U64.HI R22, R24.reuse, R7.reuse, RZ ;  /* 0x0000000718167219 */ /* 0x0c0fe400000102ff */
[----:B------:R-:W-:Y:S02]  /*1cf0*/  SHF.L.U32 R24, R24, R7, RZ ;  /* 0x0000000718187219 */ /* 0x000fe400000006ff */
[CC--:B------:R-:W-:Y:S02]  /*1d00*/  SHF.L.U64.HI R11, R26.reuse, R25.reuse, RZ ;  /* 0x000000191a0b7219 */ /* 0x0c0fe400000102ff */
[----:B------:R-:W-:Y:S01]  /*1d10*/  SHF.L.U32 R7, R26, R25, RZ ;  /* 0x000000191a077219 */ /* 0x000fe200000006ff */
[----:B------:R-:W-:Y:S01]  /*1d20*/  IMAD.SHL.U32 R26, R23, 0x2, RZ ;  /* 0x00000002171a7824 */ /* 0x000fe200078e00ff */
[----:B------:R-:W-:Y:S01]  /*1d30*/  I2FP.F32.U32 R27, R14 ;  /* 0x0000000e001b7245 */ /* 0x000fe20000201000 */
[----:B------:R-:W-:Y:S01]  /*1d40*/  IMAD.SHL.U32 R25, R16, 0x10, RZ ;  /* 0x0000001010197824 */ /* 0x000fe200078e00ff */
[----:B------:R-:W-:Y:S01]  /*1d50*/  LOP3.LUT R19, R7, R24, R19, 0xfe, !PT ;  /* 0x0000001807137212 */ /* 0x000fe200078efe13 */
[C---:B------:R-:W-:Y:S01]  /*1d60*/  VIADD R7, R4.reuse, 0x15 ;  /* 0x0000001504077836 */ /* 0x040fe20000000000 */
[----:B------:R-:W-:Y:S01]  /*1d70*/  LOP3.LUT R11, R11, R22, R15, 0xfe, !PT ;  /* 0x000000160b0b7212 */ /* 0x000fe200078efe0f */
[----:B------:R-:W-:Y:S01]  /*1d80*/  VIADD R15, R4, 0x16 ;  /* 0x00000016040f7836 */ /* 0x000fe20000000000 */
[----:B------:R-:W-:-:S02]  /*1d90*/  LOP3.LUT R26, R16, R25, R26, 0x96, !PT ;  /* 0x00000019101a7212 */ /* 0x000fc400078e961a */
[----:B------:R-:W-:Y:S02]  /*1da0*/  I2FP.F32.U32 R25, R12 ;  /* 0x0000000c00197245 */ /* 0x000fe40000201000 */
[----:B------:R-:W-:Y:S01]  /*1db0*/  LOP3.LUT R12, R26, R23, RZ, 0x3c, !PT ;  /* 0x000000171a0c7212 */ /* 0x000fe200078e3cff */
[-C--:B------:R-:W-:Y:S01]  /*1dc0*/  FFMA R26, R27, R0.reuse, 1.1641532182693481445e-10 ;  /* 0x2f0000001b1a7423 */ /* 0x080fe20000000000 */
[----:B------:R-:W-:Y:S01]  /*1dd0*/  SHF.R.U32.HI R23, RZ, 0x2, R20 ;  /* 0x00000002ff177819 */ /* 0x000fe20000011614 */
[----:B------:R-:W-:Y:S01]  /*1de0*/  FFMA R14, R25, R0, 1.1641532182693481445e-10 ;  /* 0x2f000000190e7423 */ /* 0x000fe20000000000 */
[----:B------:R-:W-:Y:S02]  /*1df0*/  IADD3 R10, PT, PT, R3, 0x79aaee, R10 ;  /* 0x0079aaee030a7810 */ /* 0x000fe40007ffe00a */
[----:B0-----:R-:W-:Y:S02]  /*1e00*/  FSETP.GT.AND P1, PT, R17, R26, PT ;  /* 0x0000001a1100720b */ /* 0x001fe40003f24000 */
[----:B------:R-:W-:Y:S01]  /*1e10*/  FSETP.GT.AND P0, PT, R21, R14, PT ;  /* 0x0000000e1500720b */ /* 0x000fe20003f04000 */
[----:B------:R-:W-:Y:S01]  /*1e20*/  IMAD.SHL.U32 R14, R7, 0x4, RZ ;  /* 0x00000004070e7824 */ /* 0x000fe200078e00ff */
[----:B------:R-:W-:-:S02]  /*1e30*/  LOP3.LUT R21, R9, 0x3f, RZ, 0xc0, !PT ;  /* 0x0000003f09157812 */ /* 0x000fc400078ec0ff */
[----:B------:R-:W-:Y:S01]  /*1e40*/  LOP3.LUT R9, R13, 0x3f, RZ, 0xc0, !PT ;  /* 0x0000003f0d097812 */ /* 0x000fe200078ec0ff */
[----:B------:R-:W-:Y:S01]  /*1e50*/  IMAD.SHL.U32 R13, R15, 0x4, RZ ;  /* 0x000000040f0d7824 */ /* 0x000fe200078e00ff */
[----:B------:R-:W-:Y:S02]  /*1e60*/  LOP3.LUT R17, R14, 0xfc, RZ, 0xc0, !PT ;  /* 0x000000fc0e117812 */ /* 0x000fe400078ec0ff */
[----:B------:R-:W-:Y:S02]  /*1e70*/  SEL R24, RZ, 0x1, !P0 ;  /* 0x00000001ff187807 */ /* 0x000fe40004000000 */
[----:B------:R-:W-:Y:S02]  /*1e80*/  SEL R22, RZ, 0x1, !P1 ;  /* 0x00000001ff167807 */ /* 0x000fe40004800000 */
[----:B------:R-:W0:Y:S01]  /*1e90*/  LDS R17, [R17+UR4] ;  /* 0x0000000411117984 */ /* 0x000e220008000800 */
[----:B------:R-:W-:Y:S02]  /*1ea0*/  SHF.L.U32 R27, R24, R21, RZ ;  /* 0x00000015181b7219 */ /* 0x000fe400000006ff */
[----:B------:R-:W-:-:S02]  /*1eb0*/  SHF.L.U32 R26, R22, R9, RZ ;  /* 0x00000009161a7219 */ /* 0x000fc400000006ff */
[----:B------:R-:W-:Y:S01]  /*1ec0*/  LOP3.LUT R14, R23, R20, RZ, 0x3c, !PT ;  /* 0x00000014170e7212 */ /* 0x000fe200078e3cff */
[----:B------:R-:W-:Y:S01]  /*1ed0*/  IMAD.SHL.U32 R23, R12, 0x10, RZ ;  /* 0x000000100c177824 */ /* 0x000fe200078e00ff */
[----:B------:R-:W-:Y:S02]  /*1ee0*/  LOP3.LUT R25, R13, 0xfc, RZ, 0xc0, !PT ;  /* 0x000000fc0d197812 */ /* 0x000fe400078ec0ff */
[----:B------:R-:W-:Y:S01]  /*1ef0*/  LOP3.LUT R13, R26, R27, R19, 0xfe, !PT ;  /* 0x0000001b1a0d7212 */ /* 0x000fe200078efe13 */
[----:B------:R-:W-:Y:S01]  /*1f00*/  IMAD.SHL.U32 R26, R14, 0x2, RZ ;  /* 0x000000020e1a7824 */ /* 0x000fe200078e00ff */
[----:B------:R-:W-:Y:S01]  /*1f10*/  SHF.R.U32.HI R27, RZ, 0x2, R8 ;  /* 0x00000002ff1b7819 */ /* 0x000fe20000011608 */
[----:B------:R1:W2:Y:S01]  /*1f20*/  LDS R19, [R25+UR4] ;  /* 0x0000000419137984 */ /* 0x0002a20008000800 */
[----:B------:R-:W-:Y:S02]  /*1f30*/  SHF.L.U64.HI R24, R24, R21, RZ ;  /* 0x0000001518187219 */ /* 0x000fe400000102ff */
[----:B------:R-:W-:-:S02]  /*1f40*/  LOP3.LUT R23, R12, R23, R26, 0x96, !PT ;  /* 0x000000170c177212 */ /* 0x000fc400078e961a */
[----:B------:R-:W-:Y:S02]  /*1f50*/  IADD3 R20, PT, PT, R3, 0x7f32b3, R20 ;  /* 0x007f32b303147810 */ /* 0x000fe40007ffe014 */
[----:B------:R-:W-:Y:S02]  /*1f60*/  LOP3.LUT R14, R23, R14, RZ, 0x3c, !PT ;  /* 0x0000000e170e7212 */ /* 0x000fe400078e3cff */
[----:B------:R-:W-:Y:S02]  /*1f70*/  LOP3.LUT R23, R27, R8, RZ, 0x3c, !PT ;  /* 0x000000081b177212 */ /* 0x000fe400078e3cff */
[----:B------:R-:W-:Y:S01]  /*1f80*/  SHF.L.U64.HI R27, R22, R9, RZ ;  /* 0x00000009161b7219 */ /* 0x000fe200000102ff */
[----:B------:R-:W-:Y:S01]  /*1f90*/  IMAD.SHL.U32 R21, R14, 0x10, RZ ;  /* 0x000000100e157824 */ /* 0x000fe200078e00ff */
[----:B------:R-:W-:Y:S01]  /*1fa0*/  I2FP.F32.U32 R9, R10 ;  /* 0x0000000a00097245 */ /* 0x000fe20000201000 */
[----:B------:R-:W-:Y:S01]  /*1fb0*/  IMAD.SHL.U32 R26, R23, 0x2, RZ ;  /* 0x00000002171a7824 */ /* 0x000fe200078e00ff */
[----:B------:R-:W-:Y:S01]  /*1fc0*/  LOP3.LUT R24, R27, R24, R11, 0xfe, !PT ;  /* 0x000000181b187212 */ /* 0x000fe200078efe0b */
[----:B------:R-:W-:Y:S01]  /*1fd0*/  VIADD R11, R4, 0x18 ;  /* 0x00000018040b7836 */ /* 0x000fe20000000000 */
[----:B------:R-:W-:-:S02]  /*1fe0*/  LOP3.LUT R7, R7, 0x3f, RZ, 0xc0, !PT ;  /* 0x0000003f07077812 */ /* 0x000fc400078ec0ff */
[----:B------:R-:W-:Y:S02]  /*1ff0*/  LOP3.LUT R26, R14, R21, R26, 0x96, !PT ;  /* 0x000000150e1a7212 */ /* 0x000fe400078e961a */
[----:B------:R-:W-:Y:S02]  /*2000*/  SHF.R.U32.HI R21, RZ, 0x2, R18 ;  /* 0x00000002ff157819 */ /* 0x000fe40000011612 */
[----:B------:R-:W-:Y:S01]  /*2010*/  LOP3.LUT R22, R26, R23, RZ, 0x3c, !PT ;  /* 0x000000171a167212 */ /* 0x000fe200078e3cff */
[----:B------:R-:W-:Y:S01]  /*2020*/  FFMA R26, R9, R0, 1.1641532182693481445e-10 ;  /* 0x2f000000091a7423 */ /* 0x000fe20000000000 */
[----:B------:R-:W-:Y:S01]  /*2030*/  LOP3.LUT R10, R21, R18, RZ, 0x3c, !PT ;  /* 0x00000012150a7212 */ /* 0x000fe200078e3cff */
[----:B------:R-:W-:Y:S01]  /*2040*/  VIADD R9, R4, 0x17 ;  /* 0x0000001704097836 */ /* 0x000fe20000000000 */
[----:B------:R-:W-:Y:S01]  /*2050*/  I2FP.F32.U32 R21, R20 ;  /* 0x0000001400157245 */ /* 0x000fe20000201000 */
[----:B------:R-:W-:Y:S01]  /*2060*/  IMAD.SHL.U32 R23, R22, 0x10, RZ ;  /* 0x0000001016177824 */ /* 0x000fe200078e00ff */
[----:B0-----:R-:W-:Y:S01]  /*2070*/  FSETP.GT.AND P0, PT, R17, R26, PT ;  /* 0x0000001a1100720b */ /* 0x001fe20003f04000 */
[----:B-1----:R-:W-:Y:S01]  /*2080*/  IMAD.SHL.U32 R25, R10, 0x2, RZ ;  /* 0x000000020a197824 */ /* 0x002fe200078e00ff */
[----:B------:R-:W-:Y:S01]  /*2090*/  LOP3.LUT R15, R15, 0x3f, RZ, 0xc0, !PT ;  /* 0x0000003f0f0f7812 */ /* 0x000fe200078ec0ff */
[----:B------:R-:W-:-:S02]  /*20a0*/  IMAD.SHL.U32 R17, R9, 0x4, RZ ;  /* 0x0000000409117824 */ /* 0x000fc400078e00ff */
[----:B------:R-:W-:Y:S01]  /*20b0*/  FFMA R20, R21, R0, 1.1641532182693481445e-10 ;  /* 0x2f00000015147423 */ /* 0x000fe20000000000 */
[----:B------:R-:W-:Y:S02]  /*20c0*/  IADD3 R8, PT, PT, R3, 0x84ba78, R8 ;  /* 0x0084ba7803087810 */ /* 0x000fe40007ffe008 */
[----:B------:R-:W-:Y:S01]  /*20d0*/  LOP3.LUT R25, R22, R23, R25, 0x96, !PT ;  /* 0x0000001716197212 */ /* 0x000fe200078e9619 */
[----:B------:R-:W-:Y:S01]  /*20e0*/  IMAD.SHL.U32 R23, R11, 0x4, RZ ;  /* 0x000000040b177824 */ /* 0x000fe200078e00ff */
[----:B------:R-:W-:Y:S02]  /*20f0*/  LOP3.LUT R21, R17, 0xfc, RZ, 0xc0, !PT ;  /* 0x000000fc11157812 */ /* 0x000fe400078ec0ff */
[----:B--2---:R-:W-:Y:S02]  /*2100*/  FSETP.GT.AND P1, PT, R19, R20, PT ;  /* 0x000000141300720b */ /* 0x004fe40003f24000 */
[----:B------:R-:W-:Y:S02]  /*2110*/  LOP3.LUT R23, R23, 0xfc, RZ, 0xc0, !PT ;  /* 0x000000fc17177812 */ /* 0x000fe400078ec0ff */
[----:B------:R-:W-:Y:S01]  /*2120*/  SEL R20, RZ, 0x1, !P0 ;  /* 0x00000001ff147807 */ /* 0x000fe20004000000 */
[----:B------:R-:W0:Y:S01]  /*2130*/  LDS R21, [R21+UR4] ;  /* 0x0000000415157984 */ /* 0x000e220008000800 */
[----:B------:R-:W-:-:S02]  /*2140*/  SEL R28, RZ, 0x1, !P1 ;  /* 0x00000001ff1c7807 */ /* 0x000fc40004800000 */
[----:B------:R-:W-:Y:S01]  /*2150*/  SHF.R.U32.HI R19, RZ, 0x2, R16 ;  /* 0x00000002ff137819 */ /* 0x000fe20000011610 */
[----:B------:R-:W1:Y:S01]  /*2160*/  LDS R23, [R23+UR4] ;  /* 0x0000000417177984 */ /* 0x000e620008000800 */
[CC--:B------:R-:W-:Y:S02]  /*2170*/  SHF.L.U64.HI R17, R20.reuse, R7.reuse, RZ ;  /* 0x0000000714117219 */ /* 0x0c0fe400000102ff */
[----:B------:R-:W-:Y:S02]  /*2180*/  SHF.L.U32 R7, R20, R7, RZ ;  /* 0x0000000714077219 */ /* 0x000fe400000006ff */
[----:B------:R-:W-:Y:S02]  /*2190*/  LOP3.LUT R10, R25, R10, RZ, 0x3c, !PT ;  /* 0x0000000a190a7212 */ /* 0x000fe400078e3cff */
[----:B------:R-:W-:Y:S02]  /*21a0*/  SHF.L.U32 R26, R28, R15, RZ ;  /* 0x0000000f1c1a7219 */ /* 0x000fe400000006ff */
[----:B------:R-:W-:-:S02]  /*21b0*/  LOP3.LUT R20, R19, R16, RZ, 0x3c, !PT ;  /* 0x0000001013147212 */ /* 0x000fc400078e3cff */
[----:B------:R-:W-:Y:S02]  /*21c0*/  SHF.L.U64.HI R25, R28, R15, RZ ;  /* 0x0000000f1c197219 */ /* 0x000fe400000102ff */
[----:B------:R-:W-:Y:S01]  /*21d0*/  LOP3.LUT R19, R26, R7, R13, 0xfe, !PT ;  /* 0x000000071a137212 */ /* 0x000fe200078efe0d */
[----:B------:R-:W-:Y:S01]  /*21e0*/  IMAD.SHL.U32 R15, R20, 0x2, RZ ;  /* 0x00000002140f7824 */ /* 0x000fe200078e00ff */
[----:B------:R-:W-:Y:S01]  /*21f0*/  LOP3.LUT R17, R25, R17, R24, 0xfe, !PT ;  /* 0x0000001119117212 */ /* 0x000fe200078efe18 */
[----:B------:R-:W-:Y:S01]  /*2200*/  IMAD.SHL.U32 R13, R10, 0x10, RZ ;  /* 0x000000100a0d7824 */ /* 0x000fe200078e00ff */
[----:B------:R-:W-:Y:S01]  /*2210*/  SHF.R.U32.HI R25, RZ, 0x2, R12 ;  /* 0x00000002ff197819 */ /* 0x000fe2000001160c */
[----:B------:R-:W-:Y:S01]  /*2220*/  VIADD R7, R4, 0x19 ;  /* 0x0000001904077836 */ /* 0x000fe20000000000 */
[----:B------:R-:W-:Y:S02]  /*2230*/  IADD3 R18, PT, PT, R3, 0x8a423d, R18 ;  /* 0x008a423d03127810 */ /* 0x000fe40007ffe012 */
[----:B------:R-:W-:Y:S01]  /*2240*/  LOP3.LUT R13, R10, R13, R15, 0x96, !PT ;  /* 0x0000000d0a0d7212 */ /* 0x000fe200078e960f */
[----:B------:R-:W-:Y:S01]  /*2250*/  IMAD.SHL.U32 R15, R7, 0x4, RZ ;  /* 0x00000004070f7824 */ /* 0x000fe200078e00ff */
[----:B------:R-:W-:-:S02]  /*2260*/  I2FP.F32.U32 R27, R18 ;  /* 0x00000012001b7245 */ /* 0x000fc40000201000 */
[----:B------:R-:W-:Y:S02]  /*2270*/  LOP3.LUT R20, R13, R20, RZ, 0x3c, !PT ;  /* 0x000000140d147212 */ /* 0x000fe400078e3cff */
[----:B------:R-:W-:Y:S02]  /*2280*/  LOP3.LUT R15, R15, 0xfc, RZ, 0xc0, !PT ;  /* 0x000000fc0f0f7812 */ /* 0x000fe400078ec0ff */
[----:B------:R-:W-:Y:S01]  /*2290*/  LOP3.LUT R13, R25, R12, RZ, 0x3c, !PT ;  /* 0x0000000c190d7212 */ /* 0x000fe200078e3cff */
[----:B------:R-:W-:Y:S01]  /*22a0*/  IMAD.SHL.U32 R29, R20, 0x10, RZ ;  /* 0x00000010141d7824 */ /* 0x000fe200078e00ff */
[----:B------:R-:W-:Y:S02]  /*22b0*/  I2FP.F32.U32 R25, R8 ;  /* 0x0000000800197245 */ /* 0x000fe40000201000 */
[----:B------:R-:W2:Y:S01]  /*22c0*/  LDS R15, [R15+UR4] ;  /* 0x000000040f0f7984 */ /* 0x000ea20008000800 */
[----:B------:R-:W-:Y:S01]  /*22d0*/  IMAD.SHL.U32 R24, R13, 0x2, RZ ;  /* 0x000000020d187824 */ /* 0x000fe200078e00ff */
[----:B------:R-:W-:Y:S01]  /*22e0*/  LOP3.LUT R9, R9, 0x3f, RZ, 0xc0, !PT ;  /* 0x0000003f09097812 */ /* 0x000fe200078ec0ff */
[----:B------:R-:W-:Y:S01]  /*22f0*/  FFMA R18, R25, R0, 1.1641532182693481445e-10 ;  /* 0x2f00000019127423 */ /* 0x000fe20000000000 */
[----:B------:R-:W-:-:S02]  /*2300*/  LOP3.LUT R11, R11, 0x3f, RZ, 0xc0, !PT ;  /* 0x0000003f0b0b7812 */ /* 0x000fc400078ec0ff */
[----:B------:R-:W-:Y:S01]  /*2310*/  LOP3.LUT R8, R20, R29, R24, 0x96, !PT ;  /* 0x0000001d14087212 */ /* 0x000fe200078e9618 */
[----:B------:R-:W-:Y:S01]  /*2320*/  FFMA R24, R27, R0, 1.1641532182693481445e-10 ;  /* 0x2f0000001b187423 */ /* 0x000fe20000000000 */
[----:B0-----:R-:W-:Y:S02]  /*2330*/  FSETP.GT.AND P0, PT, R21, R18, PT ;  /* 0x000000121500720b */ /* 0x001fe40003f04000 */
[----:B------:R-:W-:Y:S01]  /*2340*/  LOP3.LUT R8, R8, R13, RZ, 0x3c, !PT ;  /* 0x0000000d08087212 */ /* 0x000fe200078e3cff */
[----:B------:R-:W-:Y:S01]  /*2350*/  VIADD R13, R4, 0x1a ;  /* 0x0000001a040d7836 */ /* 0x000fe20000000000 */
[----:B-1----:R-:W-:Y:S02]  /*2360*/  FSETP.GT.AND P1, PT, R23, R24, PT ;  /* 0x000000181700720b */ /* 0x002fe40003f24000 */
[----:B------:R-:W-:Y:S01]  /*2370*/  SEL R24, RZ, 0x1, !P0 ;  /* 0x00000001ff187807 */ /* 0x000fe20004000000 */
[----:B------:R-:W-:Y:S01]  /*2380*/  IMAD.SHL.U32 R21, R13, 0x4, RZ ;  /* 0x000000040d157824 */ /* 0x000fe200078e00ff */
[----:B------:R-:W-:Y:S01]  /*2390*/  SEL R28, RZ, 0x1, !P1 ;  /* 0x00000001ff1c7807 */ /* 0x000fe20004800000 */
[----:B------:R-:W-:Y:S01]  /*23a0*/  IMAD.SHL.U32 R27, R8, 0x10, RZ ;  /* 0x00000010081b7824 */ /* 0x000fe200078e00ff */
[----:B------:R-:W-:-:S02]  /*23b0*/  SHF.L.U64.HI R18, R24, R9, RZ ;  /* 0x0000000918127219 */ /* 0x000fc400000102ff */
[----:B------:R-:W-:Y:S02]  /*23c0*/  LOP3.LUT R26, R21, 0xfc, RZ, 0xc0, !PT ;  /* 0x000000fc151a7812 */ /* 0x000fe400078ec0ff */
[----:B------:R-:W-:Y:S02]  /*23d0*/  SHF.R.U32.HI R21, RZ, 0x2, R14 ;  /* 0x00000002ff157819 */ /* 0x000fe4000001160e */
[----:B------:R-:W-:Y:S02]  /*23e0*/  SHF.L.U32 R24, R24, R9, RZ ;  /* 0x0000000918187219 */ /* 0x000fe400000006ff */
[CC--:B------:R-:W-:Y:S02]  /*23f0*/  SHF.L.U64.HI R23, R28.reuse, R11.reuse, RZ ;  /* 0x0000000b1c177219 */ /* 0x0c0fe400000102ff */
[----:B------:R-:W-:Y:S02]  /*2400*/  SHF.L.U32 R9, R28, R11, RZ ;  /* 0x0000000b1c097219 */ /* 0x000fe400000006ff */
[----:B------:R0:W1:Y:S01]  /*2410*/  LDS R11, [R26+UR4] ;  /* 0x000000041a0b7984 */ /* 0x0000620008000800 */
[----:B------:R-:W-:-:S02]  /*2420*/  LOP3.LUT R21, R21, R14, RZ, 0x3c, !PT ;  /* 0x0000000e15157212 */ /* 0x000fc400078e3cff */
[----:B------:R-:W-:Y:S02]  /*2430*/  IADD3 R16, PT, PT, R3, 0x8fca02, R16 ;  /* 0x008fca0203107810 */ /* 0x000fe40007ffe010 */
[----:B------:R-:W-:Y:S01]  /*2440*/  LOP3.LUT R9, R9, R24, R19, 0xfe, !PT ;  /* 0x0000001809097212 */ /* 0x000fe200078efe13 */
[----:B------:R-:W-:Y:S01]  /*2450*/  IMAD.SHL.U32 R24, R21, 0x2, RZ ;  /* 0x0000000215187824 */ /* 0x000fe200078e00ff */
[----:B------:R-:W-:Y:S01]  /*2460*/  I2FP.F32.U32 R25, R16 ;  /* 0x0000001000197245 */ /* 0x000fe20000201000 */
[----:B------:R-:W-:Y:S01]  /*2470*/  VIADD R19, R4, 0x1b ;  /* 0x0000001b04137836 */ /* 0x000fe20000000000 */
[----:B------:R-:W-:Y:S02]  /*2480*/  LOP3.LUT R17, R23, R18, R17, 0xfe, !PT ;  /* 0x0000001217117212 */ /* 0x000fe400078efe11 */
[----:B------:R-:W-:Y:S01]  /*2490*/  LOP3.LUT R28, R8, R27, R24, 0x96, !PT ;  /* 0x0000001b081c7212 */ /* 0x000fe200078e9618 */
[----:B------:R-:W-:Y:S02]  /*24a0*/  IMAD.SHL.U32 R16, R19, 0x4, RZ ;  /* 0x0000000413107824 */ /* 0x000fe400078e00ff */
[----:B------:R-:W-:Y:S01]  /*24b0*/  FFMA R24, R25, R0, 1.1641532182693481445e-10 ;  /* 0x2f00000019187423 */ /* 0x000fe20000000000 */
[----:B------:R-:W-:-:S02]  /*24c0*/  SHF.R.U32.HI R25, RZ, 0x2, R22 ;  /* 0x00000002ff197819 */ /* 0x000fc40000011616 */
[----:B------:R-:W-:Y:S02]  /*24d0*/  IADD3 R12, PT, PT, R3, 0x9551c7, R12 ;  /* 0x009551c7030c7810 */ /* 0x000fe40007ffe00c */
[----:B------:R-:W-:Y:S02]  /*24e0*/  LOP3.LUT R23, R16, 0xfc, RZ, 0xc0, !PT ;  /* 0x000000fc10177812 */ /* 0x000fe400078ec0ff */
[----:B--2---:R-:W-:Y:S01]  /*24f0*/  FSETP.GT.AND P1, PT, R15, R24, PT ;  /* 0x000000180f00720b */ /* 0x004fe20003f24000 */
[----:B------:R-:W-:Y:S01]  /*2500*/  VIADD R15, R4, 0x1c ;  /* 0x0000001c040f7836 */ /* 0x000fe20000000000 */
[----:B------:R-:W-:Y:S02]  /*2510*/  LOP3.LUT R16, R28, R21, RZ, 0x3c, !PT ;  /* 0x000000151c107212 */ /* 0x000fe400078e3cff */
[----:B------:R-:W-:Y:S01]  /*2520*/  LOP3.LUT R18, R25, R22, RZ, 0x3c, !PT ;  /* 0x0000001619127212 */ /* 0x000fe200078e3cff */
[----:B------:R-:W-:Y:S01]  /*2530*/  IMAD.SHL.U32 R21, R15, 0x4, RZ ;  /* 0x000000040f157824 */ /* 0x000fe200078e00ff */
[----:B------:R-:W2:Y:S01]  /*2540*/  LDS R23, [R23+UR4] ;  /* 0x0000000417177984 */ /* 0x000ea20008000800 */
[----:B------:R-:W-:Y:S01]  /*2550*/  IMAD.SHL.U32 R25, R16, 0x10, RZ ;  /* 0x0000001010197824 */ /* 0x000fe200078e00ff */
[----:B------:R-:W-:Y:S01]  /*2560*/  IADD3 R22, PT, PT, R3, 0xa06151, R22 ;  /* 0x00a0615103167810 */ /* 0x000fe20007ffe016 */
[----:B------:R-:W-:Y:S01]  /*2570*/  IMAD.SHL.U32 R24, R18, 0x2, RZ ;  /* 0x0000000212187824 */ /* 0x000fe200078e00ff */
[----:B------:R-:W-:-:S02]  /*2580*/  LOP3.LUT R21, R21, 0xfc, RZ, 0xc0, !PT ;  /* 0x000000fc15157812 */ /* 0x000fc400078ec0ff */
[----:B------:R-:W-:Y:S02]  /*2590*/  LOP3.LUT R7, R7, 0x3f, RZ, 0xc0, !PT ;  /* 0x0000003f07077812 */ /* 0x000fe400078ec0ff */
[----:B------:R-:W-:Y:S02]  /*25a0*/  LOP3.LUT R27, R16, R25, R24, 0x96, !PT ;  /* 0x00000019101b7212 */ /* 0x000fe400078e9618 */
[----:B------:R-:W-:Y:S01]  /*25b0*/  I2FP.F32.U32 R25, R12 ;  /* 0x0000000c00197245 */ /* 0x000fe20000201000 */
[----:B------:R-:W3:Y:S01]  /*25c0*/  LDS R21, [R21+UR4] ;  /* 0x0000000415157984 */ /* 0x000ee20008000800 */
[----:B------:R-:W-:Y:S02]  /*25d0*/  LOP3.LUT R18, R27, R18, RZ, 0x3c, !PT ;  /* 0x000000121b127212 */ /* 0x000fe400078e3cff */
[----:B------:R-:W-:Y:S01]  /*25e0*/  SHF.R.U32.HI R27, RZ, 0x2, R10 ;  /* 0x00000002ff1b7819 */ /* 0x000fe2000001160a */
[----:B------:R-:W-:Y:S01]  /*25f0*/  FFMA R24, R25, R0, 1.1641532182693481445e-10 ;  /* 0x2f00000019187423 */ /* 0x000fe20000000000 */
[----:B0-----:R-:W-:-:S02]  /*2600*/  SEL R26, RZ, 0x1, !P1 ;  /* 0x00000001ff1a7807 */ /* 0x001fc40004800000 */
[----:B------:R-:W-:Y:S02]  /*2610*/  LOP3.LUT R12, R27, R10, RZ, 0x3c, !PT ;  /* 0x0000000a1b0c7212 */ /* 0x000fe400078e3cff */
[----:B-1----:R-:W-:Y:S01]  /*2620*/  FSETP.GT.AND P2, PT, R11, R24, PT ;  /* 0x000000180b00720b */ /* 0x002fe20003f44000 */
[----:B------:R-:W-:Y:S01]  /*2630*/  IMAD.SHL.U32 R11, R18, 0x10, RZ ;  /* 0x00000010120b7824 */ /* 0x000fe200078e00ff */
[----:B------:R-:W-:Y:S01]  /*2640*/  SHF.R.U32.HI R27, RZ, 0x2, R20 ;  /* 0x00000002ff1b7819 */ /* 0x000fe20000011614 */
[----:B------:R-:W-:Y:S01]  /*2650*/  IMAD.SHL.U32 R24, R12, 0x2, RZ ;  /* 0x000000020c187824 */ /* 0x000fe200078e00ff */
[----:B------:R-:W-:Y:S02]  /*2660*/  LOP3.LUT R13, R13, 0x3f, RZ, 0xc0, !PT ;  /* 0x0000003f0d0d7812 */ /* 0x000fe400078ec0ff */
[----:B------:R-:W-:Y:S02]  /*2670*/  SHF.L.U64.HI R28, R26, R7, RZ ;  /* 0x000000071a1c7219 */ /* 0x000fe400000102ff */
[----:B------:R-:W-:-:S02]  /*2680*/  LOP3.LUT R25, R18, R11, R24, 0x96, !PT ;  /* 0x0000000b12197212 */ /* 0x000fc400078e9618 */
[----:B------:R-:W-:Y:S02]  /*2690*/  IADD3 R11, PT, PT, R3, 0x9ad98c, R14 ;  /* 0x009ad98c030b7810 */ /* 0x000fe40007ffe00e */
[----:B------:R-:W-:Y:S02]  /*26a0*/  LOP3.LUT R14, R27, R20, RZ, 0x3c, !PT ;  /* 0x000000141b0e7212 */ /* 0x000fe400078e3cff */
[----:B------:R-:W-:Y:S02]  /*26b0*/  LOP3.LUT R12, R25, R12, RZ, 0x3c, !PT ;  /* 0x0000000c190c7212 */ /* 0x000fe400078e3cff */
[----:B------:R-:W-:Y:S01]  /*26c0*/  I2FP.F32.U32 R11, R11 ;  /* 0x0000000b000b7245 */ /* 0x000fe20000201000 */
[----:B------:R-:W-:Y:S01]  /*26d0*/  IMAD.SHL.U32 R24, R14, 0x2, RZ ;  /* 0x000000020e187824 */ /* 0x000fe200078e00ff */
[----:B------:R-:W-:Y:S01]  /*26e0*/  IADD3 R20, PT, PT, R3, 0xab70db, R20 ;  /* 0x00ab70db03147810 */ /* 0x000fe20007ffe014 */
[----:B------:R-:W-:-:S05]  /*26f0*/  IMAD.SHL.U32 R25, R12, 0x10, RZ ;  /* 0x000000100c197824 */ /* 0x000fca00078e00ff */
[----:B------:R-:W-:Y:S01]  /*2700*/  LOP3.LUT R25, R12, R25, R24, 0x96, !PT ;  /* 0x000000190c197212 */ /* 0x000fe200078e9618 */
[----:B------:R-:W-:Y:S01]  /*2710*/  FFMA R24, R11, R0, 1.1641532182693481445e-10 ;  /* 0x2f0000000b187423 */ /* 0x000fe20000000000 */
[----:B------:R-:W-:Y:S02]  /*2720*/  I2FP.F32.U32 R11, R22 ;  /* 0x00000016000b7245 */ /* 0x000fe40000201000 */
[----:B------:R-:W-:Y:S02]  /*2730*/  LOP3.LUT R14, R25, R14, RZ, 0x3c, !PT ;  /* 0x0000000e190e7212 */ /* 0x000fe400078e3cff */
[----:B--2---:R-:W-:Y:S01]  /*2740*/  FSETP.GT.AND P0, PT, R23, R24, PT ;  /* 0x000000181700720b */ /* 0x004fe20003f04000 */
[----:B------:R-:W-:Y:S01]  /*2750*/  FFMA R22, R11, R0, 1.1641532182693481445e-10 ;  /* 0x2f0000000b167423 */ /* 0x000fe20000000000 */
[----:B------:R-:W-:Y:S02]  /*2760*/  SEL R24, RZ, 0x1, !P2 ;  /* 0x00000001ff187807 */ /* 0x000fe40005000000 */
[----:B------:R-:W-:-:S02]  /*2770*/  SHF.L.U32 R23, R26, R7, RZ ;  /* 0x000000071a177219 */ /* 0x000fc400000006ff */
[CC--:B------:R-:W-:Y:S02]  /*2780*/  SHF.L.U64.HI R7, R24.reuse, R13.reuse, RZ ;  /* 0x0000000d18077219 */ /* 0x0c0fe400000102ff */
[----:B---3--:R-:W-:Y:S02]  /*2790*/  FSETP.GT.AND P1, PT, R21, R22, PT ;  /* 0x000000161500720b */ /* 0x008fe40003f24000 */
[----:B------:R-:W-:Y:S02]  /*27a0*/  SHF.L.U32 R24, R24, R13, RZ ;  /* 0x0000000d18187219 */ /* 0x000fe400000006ff */
[----:B------:R-:W-:Y:S02]  /*27b0*/  LOP3.LUT R21, R19, 0x3f, RZ, 0xc0, !PT ;  /* 0x0000003f13157812 */ /* 0x000fe400078ec0ff */
[----:B------:R-:W-:Y:S02]  /*27c0*/  LOP3.LUT R11, R15, 0x3f, RZ, 0xc0, !PT ;  /* 0x0000003f0f0b7812 */ /* 0x000fe400078ec0ff */
[----:B------:R-:W-:-:S02]  /*27d0*/  SEL R22, RZ, 0x1, !P0 ;  /* 0x00000001ff167807 */ /* 0x000fc40004000000 */
[----:B------:R-:W-:Y:S02]  /*27e0*/  SEL R26, RZ, 0x1, !P1 ;  /* 0x00000001ff1a7807 */ /* 0x000fe40004800000 */
[----:B------:R-:W-:Y:S02]  /*27f0*/  LOP3.LUT R19, R24, R23, R9, 0xfe, !PT ;  /* 0x0000001718137212 */ /* 0x000fe400078efe09 */
[----:B------:R-:W-:Y:S02]  /*2800*/  SHF.R.U32.HI R9, RZ, 0x2, R8 ;  /* 0x00000002ff097819 */ /* 0x000fe40000011608 */
[----:B------:R-:W-:Y:S02]  /*2810*/  SHF.L.U32 R15, R22, R21, RZ ;  /* 0x00000015160f7219 */ /* 0x000fe400000006ff */
[----:B------:R-:W-:Y:S02]  /*2820*/  SHF.L.U32 R13, R26, R11, RZ ;  /* 0x0000000b1a0d7219 */ /* 0x000fe400000006ff */
[----:B------:R-:W-:-:S02]  /*2830*/  LOP3.LUT R24, R9, R8, RZ, 0x3c, !PT ;  /* 0x0000000809187212 */ /* 0x000fc400078e3cff */
[----:B------:R-:W-:Y:S02]  /*2840*/  LOP3.LUT R9, R7, R28, R17, 0xfe, !PT ;  /* 0x0000001c07097212 */ /* 0x000fe400078efe11 */
[----:B------:R-:W-:Y:S01]  /*2850*/  LOP3.LUT R7, R13, R15, R19, 0xfe, !PT ;  /* 0x0000000f0d077212 */ /* 0x000fe200078efe13 */
[----:B------:R-:W-:Y:S01]  /*2860*/  VIADD R15, R4, 0x1d ;  /* 0x0000001d040f7836 */ /* 0x000fe20000000000 */
[----:B------:R-:W-:Y:S01]  /*2870*/  SHF.L.U64.HI R28, R22, R21, RZ ;  /* 0x00000015161c7219 */ /* 0x000fe200000102ff */
[----:B------:R-:W-:Y:S01]  /*2880*/  IMAD.SHL.U32 R23, R24, 0x2, RZ ;  /* 0x0000000218177824 */ /* 0x000fe200078e00ff */
[----:B------:R-:W-:Y:S01]  /*2890*/  SHF.L.U64.HI R26, R26, R11, RZ ;  /* 0x0000000b1a1a7219 */ /* 0x000fe200000102ff */
[----:B------:R-:W-:Y:S01]  /*28a0*/  IMAD.SHL.U32 R19, R14, 0x10, RZ ;  /* 0x000000100e137824 */ /* 0x000fe200078e00ff */
[----:B------:R-:W-:Y:S01]  /*28b0*/  IADD3 R11, PT, PT, R3, 0xa5e916, R10 ;  /* 0x00a5e916030b7810 */ /* 0x000fe20007ffe00a */
[----:B------:R-:W-:Y:S01]  /*28c0*/  VIADD R13, R4, 0x1e ;  /* 0x0000001e040d7836 */ /* 0x000fe20000000000 */
[----:B------:R-:W-:Y:S01]  /*28d0*/  LOP3.LUT R9, R26, R28, R9, 0xfe, !PT ;  /* 0x0000001c1a097212 */ /* 0x000fe200078efe09 */
[----:B------:R-:W-:Y:S01]  /*28e0*/  IMAD.SHL.U32 R17, R15, 0x4, RZ ;  /* 0x000000040f117824 */ /* 0x000fe200078e00ff */
[----:B------:R-:W-:Y:S01]  /*28f0*/  LOP3.LUT R23, R14, R19, R23, 0x96, !PT ;  /* 0x000000130e177212 */ /* 0x000fe200078e9617 */
[----:B------:R-:W-:Y:S01]  /*2900*/  IMAD.SHL.U32 R19, R13, 0x4, RZ ;  /* 0x000000040d137824 */ /* 0x000fe200078e00ff */
[----:B------:R-:W-:-:S02]  /*2910*/  I2FP.F32.U32 R11, R11 ;  /* 0x0000000b000b7245 */ /* 0x000fc40000201000 */
[----:B------:R-:W-:Y:S02]  /*2920*/  LOP3.LUT R17, R17, 0xfc, RZ, 0xc0, !PT ;  /* 0x000000fc11117812 */ /* 0x000fe400078ec0ff */
[----:B------:R-:W-:Y:S02]  /*2930*/  LOP3.LUT R19, R19, 0xfc, RZ, 0xc0, !PT ;  /* 0x000000fc13137812 */ /* 0x000fe400078ec0ff */
[----:B------:R-:W-:Y:S02]  /*2940*/  LOP3.LUT R24, R23, R24, RZ, 0x3c, !PT ;  /* 0x0000001817187212 */ /* 0x000fe400078e3cff */
[----:B------:R-:W0:Y:S01]  /*2950*/  LDS R17, [R17+UR4] ;  /* 0x0000000411117984 */ /* 0x000e220008000800 */
[----:B------:R-:W-:Y:S02]  /*2960*/  SHF.R.U32.HI R23, RZ, 0x2, R16 ;  /* 0x00000002ff177819 */ /* 0x000fe40000011610 */
[----:B------:R-:W-:Y:S01]  /*2970*/  IMAD.SHL.U32 R21, R24, 0x10, RZ ;  /* 0x0000001018157824 */ /* 0x000fe200078e00ff */
[----:B------:R-:W1:Y:S01]  /*2980*/  LDS R19, [R19+UR4] ;  /* 0x0000000413137984 */ /* 0x000e620008000800 */
[----:B------:R-:W-:-:S02]  /*2990*/  LOP3.LUT R23, R23, R16, RZ, 0x3c, !PT ;  /* 0x0000001017177212 */ /* 0x000fc400078e3cff */
[C---:B------:R-:W-:Y:S02]  /*29a0*/  IADD3 R16, PT, PT, R3.reuse, 0xb68065, R16 ;  /* 0x00b6806503107810 */ /* 0x040fe40007ffe010 */
[----:B------:R-:W-:Y:S01]  /*29b0*/  IADD3 R8, PT, PT, R3, 0xb0f8a0, R8 ;  /* 0x00b0f8a003087810 */ /* 0x000fe20007ffe008 */
[----:B------:R-:W-:-:S05]  /*29c0*/  IMAD.SHL.U32 R22, R23, 0x2, RZ ;  /* 0x0000000217167824 */ /* 0x000fca00078e00ff */
[----:B------:R-:W-:Y:S02]  /*29d0*/  LOP3.LUT R22, R24, R21, R22, 0x96, !PT ;  /* 0x0000001518167212 */ /* 0x000fe400078e9616 */
[--C-:B------:R-:W-:Y:S02]  /*29e0*/  SHF.R.U32.HI R21, RZ, 0x2, R18.reuse ;  /* 0x00000002ff157819 */ /* 0x100fe40000011612 */
[----:B------:R-:W-:Y:S02]  /*29f0*/  LOP3.LUT R22, R22, R23, RZ, 0x3c, !PT ;  /* 0x0000001716167212 */ /* 0x000fe400078e3cff */
[----:B------:R-:W-:Y:S02]  /*2a00*/  LOP3.LUT R10, R21, R18, RZ, 0x3c, !PT ;  /* 0x00000012150a7212 */ /* 0x000fe400078e3cff */
[----:B------:R-:W-:Y:S01]  /*2a10*/  I2FP.F32.U32 R21, R20 ;  /* 0x0000001400157245 */ /* 0x000fe20000201000 */
[----:B------:R-:W-:Y:S01]  /*2a20*/  FFMA R20, R11, R0, 1.1641532182693481445e-10 ;  /* 0x2f0000000b147423 */ /* 0x000fe20000000000 */
[----:B------:R-:W-:Y:S01]  /*2a30*/  VIADD R11, R4, 0x1f ;  /* 0x0000001f040b7836 */ /* 0x000fe20000000000 */
[----:B------:R-:W-:Y:S01]  /*2a40*/  IADD3 R18, PT, PT, R3, 0xbc082a, R18 ;  /* 0x00bc082a03127810 */ /* 0x000fe20007ffe012 */
[----:B------:R-:W-:-:S02]  /*2a50*/  IMAD.SHL.U32 R25, R10, 0x2, RZ ;  /* 0x000000020a197824 */ /* 0x000fc400078e00ff */
[----:B------:R-:W-:Y:S01]  /*2a60*/  FFMA R26, R21, R0, 1.1641532182693481445e-10 ;  /* 0x2f000000151a7423 */ /* 0x000fe20000000000 */
[C---:B------:R-:W-:Y:S01]  /*2a70*/  IMAD.SHL.U32 R23, R22.reuse, 0x10, RZ ;  /* 0x0000001016177824 */ /* 0x040fe200078e00ff */
[----:B------:R-:W-:Y:S02]  /*2a80*/  LOP3.LUT R21, R5, 0x80, RZ, 0x3c, !PT ;  /* 0x0000008005157812 */ /* 0x000fe400078e3cff */
[----:B------:R-:W-:Y:S02]  /*2a90*/  LOP3.LUT R5, R13, 0x3f, RZ, 0xc0, !PT ;  /* 0x0000003f0d057812 */ /* 0x000fe400078ec0ff */
[----:B------:R-:W-:Y:S02]  /*2aa0*/  LOP3.LUT R23, R22, R23, R25, 0x96, !PT ;  /* 0x0000001716177212 */ /* 0x000fe400078e9619 */
[----:B------:R-:W-:Y:S02]  /*2ab0*/  SHF.R.U32.HI R13, RZ, 0x2, R12 ;  /* 0x00000002ff0d7819 */ /* 0x000fe4000001160c */
[----:B------:R-:W-:-:S02]  /*2ac0*/  LOP3.LUT R10, R23, R10, RZ, 0x3c, !PT ;  /* 0x0000000a170a7212 */ /* 0x000fc400078e3cff */
[----:B0-----:R-:W-:Y:S01]  /*2ad0*/  FSETP.GT.AND P0, PT, R17, R20, PT ;  /* 0x000000141100720b */ /* 0x001fe20003f04000 */
[----:B------:R-:W-:Y:S01]  /*2ae0*/  IMAD.SHL.U32 R17, R11, 0x4, RZ ;  /* 0x000000040b117824 */ /* 0x000fe200078e00ff */
[----:B------:R-:W-:Y:S02]  /*2af0*/  LOP3.LUT R20, R13, R12, RZ, 0x3c, !PT ;  /* 0x0000000c0d147212 */ /* 0x000fe400078e3cff */
[----:B-1----:R-:W-:Y:S02]  /*2b00*/  FSETP.GT.AND P1, PT, R19, R26, PT ;  /* 0x0000001a1300720b */ /* 0x002fe40003f24000 */
[----:B------:R-:W-:Y:S02]  /*2b10*/  LOP3.LUT R26, R15, 0x3f, RZ, 0xc0, !PT ;  /* 0x0000003f0f1a7812 */ /* 0x000fe400078ec0ff */
[----:B------:R-:W-:Y:S02]  /*2b20*/  LOP3.LUT R15, R17, 0xfc, RZ, 0xc0, !PT ;  /* 0x000000fc110f7812 */ /* 0x000fe400078ec0ff */
[----:B------:R0:W1:Y:S01]  /*2b30*/  LDS R17, [R21+UR4] ;  /* 0x0000000415117984 */ /* 0x0000620008000800 */
[----:B------:R-:W-:-:S02]  /*2b40*/  SEL R19, RZ, 0x1, !P0 ;  /* 0x00000001ff137807 */ /* 0x000fc40004000000 */
[----:B------:R-:W-:Y:S01]  /*2b50*/  SEL R28, RZ, 0x1, !P1 ;  /* 0x00000001ff1c7807 */ /* 0x000fe20004800000 */
[----:B------:R-:W2:Y:S01]  /*2b60*/  LDS R15, [R15+UR4] ;  /* 0x000000040f0f7984 */ /* 0x000ea20008000800 */
[-C--:B------:R-:W-:Y:S02]  /*2b70*/  SHF.L.U32 R25, R19, R26.reuse, RZ ;  /* 0x0000001a13197219 */ /* 0x080fe400000006ff */
[----:B------:R-:W-:Y:S02]  /*2b80*/  SHF.L.U32 R23, R28, R5, RZ ;  /* 0x000000051c177219 */ /* 0x000fe400000006ff */
[----:B0-----:R-:W-:Y:S02]  /*2b90*/  SHF.R.U32.HI R21, RZ, 0x2, R14 ;  /* 0x00000002ff157819 */ /* 0x001fe4000001160e */
[----:B------:R-:W-:Y:S01]  /*2ba0*/  LOP3.LUT R13, R23, R25, R7, 0xfe, !PT ;  /* 0x00000019170d7212 */ /* 0x000fe200078efe07 */
[----:B------:R-:W-:Y:S01]  /*2bb0*/  IMAD.SHL.U32 R23, R20, 0x2, RZ ;  /* 0x0000000214177824 */ /* 0x000fe200078e00ff */
[----:B------:R-:W-:Y:S01]  /*2bc0*/  SHF.L.U64.HI R26, R19, R26, RZ ;  /* 0x0000001a131a7219 */ /* 0x000fe200000102ff */
[----:B------:R-:W-:Y:S01]  /*2bd0*/  IMAD.SHL.U32 R7, R10, 0x10, RZ ;  /* 0x000000100a077824 */ /* 0x000fe200078e00ff */
[----:B------:R-:W-:Y:S01]  /*2be0*/  SHF.L.U64.HI R19, R28, R5, RZ ;  /* 0x000000051c137219 */ /* 0x000fe200000102ff */
[----:B------:R-:W-:Y:S01]  /*2bf0*/  VIADD R5, R4, 0x21 ;  /* 0x0000002104057836 */ /* 0x000fe20000000000 */
[----:B------:R-:W-:-:S02]  /*2c00*/  LOP3.LUT R11, R11, 0x3f, RZ, 0xc0, !PT ;  /* 0x0000003f0b0b7812 */ /* 0x000fc400078ec0ff */
[----:B------:R-:W-:Y:S01]  /*2c10*/  LOP3.LUT R7, R10, R7, R23, 0x96, !PT ;  /* 0x000000070a077212 */ /* 0x000fe200078e9617 */
[----:B------:R-:W-:Y:S01]  /*2c20*/  IMAD.SHL.U32 R25, R5, 0x4, RZ ;  /* 0x0000000405197824 */ /* 0x000fe200078e00ff */
[----:B------:R-:W-:Y:S02]  /*2c30*/  SHF.R.U32.HI R27, RZ, 0x2, R22 ;  /* 0x00000002ff1b7819 */ /* 0x000fe40000011616 */
[----:B------:R-:W-:Y:S02]  /*2c40*/  LOP3.LUT R20, R7, R20, RZ, 0x3c, !PT ;  /* 0x0000001407147212 */ /* 0x000fe400078e3cff */
[----:B------:R-:W-:Y:S02]  /*2c50*/  LOP3.LUT R7, R21, R14, RZ, 0x3c, !PT ;  /* 0x0000000e15077212 */ /* 0x000fe400078e3cff */
[----:B------:R-:W-:Y:S01]  /*2c60*/  LOP3.LUT R25, R25, 0xfc, RZ, 0xc0, !PT ;  /* 0x000000fc19197812 */ /* 0x000fe200078ec0ff */
[----:B------:R-:W-:Y:S01]  /*2c70*/  IMAD.SHL.U32 R21, R20, 0x10, RZ ;  /* 0x0000001014157824 */ /* 0x000fe200078e00ff */
[----:B------:R-:W-:Y:S01]  /*2c80*/  IADD3 R12, PT, PT, R3, 0xc18fef, R12 ;  /* 0x00c18fef030c7810 */ /* 0x000fe20007ffe00c */
[----:B------:R-:W-:Y:S01]  /*2c90*/  IMAD.SHL.U32 R23, R7, 0x2, RZ ;  /* 0x0000000207177824 */ /* 0x000fe200078e00ff */
[----:B------:R-:W-:-:S04]  /*2ca0*/  IADD3 R14, PT, PT, R3, 0xc717b4, R14 ;  /* 0x00c717b4030e7810 */ /* 0x000fc80007ffe00e */
[----:B------:R-:W-:Y:S02]  /*2cb0*/  LOP3.LUT R28, R20, R21, R23, 0x96, !PT ;  /* 0x00000015141c7212 */ /* 0x000fe400078e9617 */
[----:B------:R-:W-:Y:S02]  /*2cc0*/  I2FP.F32.U32 R23, R16 ;  /* 0x0000001000177245 */ /* 0x000fe40000201000 */
[----:B------:R-:W-:Y:S02]  /*2cd0*/  I2FP.F32.U32 R21, R8 ;  /* 0x0000000800157245 */ /* 0x000fe40000201000 */
[----:B------:R-:W-:Y:S01]  /*2ce0*/  LOP3.LUT R8, R28, R7, RZ, 0x3c, !PT ;  /* 0x000000071c087212 */ /* 0x000fe200078e3cff */
[----:B------:R-:W-:Y:S01]  /*2cf0*/  FFMA R23, R23, R0, 1.1641532182693481445e-10 ;  /* 0x2f00000017177423 */ /* 0x000fe20000000000 */
[----:B------:R-:W-:Y:S01]  /*2d00*/  LOP3.LUT R16, R19, R26, R9, 0xfe, !PT ;  /* 0x0000001a13107212 */ /* 0x000fe200078efe09 */
[----:B------:R-:W-:Y:S01]  /*2d10*/  FFMA R28, R21, R0, 1.1641532182693481445e-10 ;  /* 0x2f000000151c7423 */ /* 0x000fe20000000000 */
[----:B------:R-:W-:Y:S01]  /*2d20*/  VIADD R9, R4, 0x22 ;  /* 0x0000002204097836 */ /* 0x000fe20000000000 */
[----:B------:R0:W3:Y:S01]  /*2d30*/  LDS R7, [R25+UR4] ;  /* 0x0000000419077984 */ /* 0x0000e20008000800 */
[----:B-1----:R-:W-:-:S02]  /*2d40*/  FSETP.GT.AND P1, PT, R17, R23, PT ;  /* 0x000000171100720b */ /* 0x002fc40003f24000 */
[----:B--2---:R-:W-:Y:S01]  /*2d50*/  FSETP.GT.AND P0, PT, R15, R28, PT ;  /* 0x0000001c0f00720b */ /* 0x004fe20003f04000 */
[----:B------:R-:W-:Y:S01]  /*2d60*/  IMAD.SHL.U32 R15, R9, 0x4, RZ ;  /* 0x00000004090f7824 */ /* 0x000fe200078e00ff */
[----:B------:R-:W-:Y:S02]  /*2d70*/  SEL R21, RZ, 0x1, !P1 ;  /* 0x00000001ff157807 */ /* 0x000fe40004800000 */
[----:B------:R-:W-:Y:S02]  /*2d80*/  SEL R26, RZ, 0x1, !P0 ;  /* 0x00000001ff1a7807 */ /* 0x000fe40004000000 */
[----:B------:R-:W-:Y:S02]  /*2d90*/  LOP3.LUT R17, R15, 0xfc, RZ, 0xc0, !PT ;  /* 0x000000fc0f117812 */ /* 0x000fe400078ec0ff */
[CC--:B------:R-:W-:Y:S02]  /*2da0*/  SHF.L.U64.HI R19, R21.reuse, R6.reuse, RZ ;  /* 0x0000000615137219 */ /* 0x0c0fe400000102ff */
[----:B------:R-:W-:-:S02]  /*2db0*/  SHF.L.U32 R6, R21, R6, RZ ;  /* 0x0000000615067219 */ /* 0x000fc400000006ff */
[CC--:B------:R-:W-:Y:S01]  /*2dc0*/  SHF.L.U32 R15, R26.reuse, R11.reuse, RZ ;  /* 0x0000000b1a0f7219 */ /* 0x0c0fe200000006ff */
[----:B------:R-:W1:Y:S01]  /*2dd0*/  LDS R17, [R17+UR4] ;  /* 0x0000000411117984 */ /* 0x000e620008000800 */
[----:B0-----:R-:W-:Y:S01]  /*2de0*/  SHF.L.U64.HI R25, R26, R11, RZ ;  /* 0x0000000b1a197219 */ /* 0x001fe200000102ff */
[----:B------:R-:W-:Y:S01]  /*2df0*/  VIADD R11, R4, 0x23 ;  /* 0x00000023040b7836 */ /* 0x000fe20000000000 */
[----:B------:R-:W-:Y:S01]  /*2e00*/  LOP3.LUT R15, R6, R15, R13, 0xfe, !PT ;  /* 0x0000000f060f7212 */ /* 0x000fe200078efe0d */
[----:B------:R-:W-:Y:S01]  /*2e10*/  VIADD R13, R4, 0x24 ;  /* 0x00000024040d7836 */ /* 0x000fe20000000000 */
[----:B------:R-:W-:Y:S01]  /*2e20*/  SHF.R.U32.HI R23, RZ, 0x2, R24 ;  /* 0x00000002ff177819 */ /* 0x000fe20000011618 */
[----:B------:R-:W-:Y:S01]  /*2e30*/  IMAD.SHL.U32 R21, R11, 0x4, RZ ;  /* 0x000000040b157824 */ /* 0x000fe200078e00ff */
[----:B------:R-:W-:Y:S01]  /*2e40*/  LOP3.LUT R16, R19, R25, R16, 0xfe, !PT ;  /* 0x0000001913107212 */ /* 0x000fe200078efe10 */
[----:B------:R-:W-:Y:S01]  /*2e50*/  IMAD.SHL.U32 R25, R8, 0x10, RZ ;  /* 0x0000001008197824 */ /* 0x000fe200078e00ff */
[----:B------:R-:W-:Y:S01]  /*2e60*/  LOP3.LUT R6, R23, R24, RZ, 0x3c, !PT ;  /* 0x0000001817067212 */ /* 0x000fe200078e3cff */
[----:B------:R-:W-:Y:S01]  /*2e70*/  IMAD.SHL.U32 R23, R13, 0x4, RZ ;  /* 0x000000040d177824 */ /* 0x000fe200078e00ff */
[----:B------:R-:W-:-:S02]  /*2e80*/  LOP3.LUT R19, R21, 0xfc, RZ, 0xc0, !PT ;  /* 0x000000fc15137812 */ /* 0x000fc400078ec0ff */
[----:B------:R-:W-:Y:S01]  /*2e90*/  I2FP.F32.U32 R21, R18 ;  /* 0x0000001200157245 */ /* 0x000fe20000201000 */
[----:B------:R-:W-:Y:S01]  /*2ea0*/  IMAD.SHL.U32 R26, R6, 0x2, RZ ;  /* 0x00000002061a7824 */ /* 0x000fe200078e00ff */
[----:B------:R-:W-:Y:S02]  /*2eb0*/  LOP3.LUT R23, R23, 0xfc, RZ, 0xc0, !PT ;  /* 0x000000fc17177812 */ /* 0x000fe400078ec0ff */
[----:B------:R-:W0:Y:S01]  /*2ec0*/  LDS R19, [R19+UR4] ;  /* 0x0000000413137984 */ /* 0x000e220008000800 */
[----:B------:R-:W-:Y:S01]  /*2ed0*/  FFMA R28, R21, R0, 1.1641532182693481445e-10 ;  /* 0x2f000000151c7423 */ /* 0x000fe20000000000 */
[----:B------:R-:W-:Y:S02]  /*2ee0*/  LOP3.LUT R25, R8, R25, R26, 0x96, !PT ;  /* 0x0000001908197212 */ /* 0x000fe400078e961a */
[----:B------:R2:W4:Y:S01]  /*2ef0*/  LDS R18, [R23+UR4] ;  /* 0x0000000417127984 */ /* 0x0005220008000800 */
[----:B------:R-:W-:Y:S02]  /*2f00*/  LOP3.LUT R26, R27, R22, RZ, 0x3c, !PT ;  /* 0x000000161b1a7212 */ /* 0x000fe400078e3cff */
[----:B------:R-:W-:-:S02]  /*2f10*/  LOP3.LUT R6, R25, R6, RZ, 0x3c, !PT ;  /* 0x0000000619067212 */ /* 0x000fc400078e3cff */
[----:B---3--:R-:W-:Y:S01]  /*2f20*/  FSETP.GT.AND P0, PT, R7, R28, PT ;  /* 0x0000001c0700720b */ /* 0x008fe20003f04000 */
[----:B------:R-:W-:Y:S01]  /*2f30*/  IMAD.SHL.U32 R25, R26, 0x2, RZ ;  /* 0x000000021a197824 */ /* 0x000fe200078e00ff */
[----:B------:R-:W-:Y:S01]  /*2f40*/  I2FP.F32.U32 R7, R12 ;  /* 0x0000000c00077245 */ /* 0x000fe20000201000 */
[C---:B------:R-:W-:Y:S01]  /*2f50*/  IMAD.SHL.U32 R21, R6.reuse, 0x10, RZ ;  /* 0x0000001006157824 */ /* 0x040fe200078e00ff */
[----:B--2---:R-:W-:Y:S02]  /*2f60*/  SEL R23, RZ, 0x1, !P0 ;  /* 0x00000001ff177807 */ /* 0x004fe40004000000 */
[----:B------:R-:W-:Y:S01]  /*2f70*/  LOP3.LUT R12, R5, 0x3f, RZ, 0xc0, !PT ;  /* 0x0000003f050c7812 */ /* 0x000fe200078ec0ff */
[----:B------:R-:W-:Y:S01]  /*2f80*/  FFMA R28, R7, R0, 1.1641532182693481445e-10 ;  /* 0x2f000000071c7423 */ /* 0x000fe20000000000 */
[----:B------:R-:W-:Y:S02]  /*2f90*/  LOP3.LUT R21, R6, R21, R25, 0x96, !PT ;  /* 0x0000001506157212 */ /* 0x000fe400078e9619 */
[----:B------:R-:W-:-:S02]  /*2fa0*/  SHF.R.U32.HI R7, RZ, 0x2, R10 ;  /* 0x00000002ff077819 */ /* 0x000fc4000001160a */
[----:B------:R-:W-:Y:S02]  /*2fb0*/  LOP3.LUT R26, R21, R26, RZ, 0x3c, !PT ;  /* 0x0000001a151a7212 */ /* 0x000fe400078e3cff */
[----:B-1----:R-:W-:Y:S02]  /*2fc0*/  FSETP.GT.AND P0, PT, R17, R28, PT ;  /* 0x0000001c1100720b */ /* 0x002fe40003f04000 */
[----:B------:R-:W-:Y:S01]  /*2fd0*/  LOP3.LUT R28, R7, R10, RZ, 0x3c, !PT ;  /* 0x0000000a071c7212 */ /* 0x000fe200078e3cff */
[----:B------:R-:W-:Y:S01]  /*2fe0*/  IMAD.SHL.U32 R7, R26, 0x10, RZ ;  /* 0x000000101a077824 */ /* 0x000fe200078e00ff */
[----:B------:R-:W-:Y:S02]  /*2ff0*/  IADD3 R24, PT, PT, R3, 0xcc9f79, R24 ;  /* 0x00cc9f7903187810 */ /* 0x000fe40007ffe018 */
[CC--:B------:R-:W-:Y:S02]  /*3000*/  SHF.L.U64.HI R5, R23.reuse, R12.reuse, RZ ;  /* 0x0000000c17057219 */ /* 0x0c0fe400000102ff */
[----:B------:R-:W-:Y:S01]  /*3010*/  SHF.L.U32 R12, R23, R12, RZ ;  /* 0x0000000c170c7219 */ /* 0x000fe200000006ff */
[----:B------:R-:W-:Y:S01]  /*3020*/  IMAD.SHL.U32 R23, R28, 0x2, RZ ;  /* 0x000000021c177824 */ /* 0x000fe200078e00ff */
[----:B------:R-:W-:-:S02]  /*3030*/  I2FP.F32.U32 R17, R14 ;  /* 0x0000000e00117245 */ /* 0x000fc40000201000 */
[----:B------:R-:W-:Y:S02]  /*3040*/  I2FP.F32.U32 R21, R24 ;  /* 0x0000001800157245 */ /* 0x000fe40000201000 */
[----:B------:R-:W-:Y:S01]  /*3050*/  LOP3.LUT R9, R9, 0x3f, RZ, 0xc0, !PT ;  /* 0x0000003f09097812 */ /* 0x000fe200078ec0ff */
[-C--:B------:R-:W-:Y:S01]  /*3060*/  FFMA R14, R17, R0.reuse, 1.1641532182693481445e-10 ;  /* 0x2f000000110e7423 */ /* 0x080fe20000000000 */
[----:B------:R-:W-:Y:S01]  /*3070*/  SEL R25, RZ, 0x1, !P0 ;  /* 0x00000001ff197807 */ /* 0x000fe20004000000 */
[----:B------:R-:W-:Y:S01]  /*3080*/  FFMA R21, R21, R0, 1.1641532182693481445e-10 ;  /* 0x2f00000015157423 */ /* 0x000fe20000000000 */
[----:B------:R-:W-:Y:S02]  /*3090*/  LOP3.LUT R23, R26, R7, R23, 0x96, !PT ;  /* 0x000000071a177212 */ /* 0x000fe400078e9617 */
[CC--:B------:R-:W-:Y:S02]  /*30a0*/  SHF.L.U64.HI R7, R25.reuse, R9.reuse, RZ ;  /* 0x0000000919077219 */ /* 0x0c0fe400000102ff */
[----:B------:R-:W-:-:S02]  /*30b0*/  SHF.L.U32 R9, R25, R9, RZ ;  /* 0x0000000919097219 */ /* 0x000fc400000006ff */
[----:B0-----:R-:W-:Y:S02]  /*30c0*/  FSETP.GT.AND P0, PT, R19, R14, PT ;  /* 0x0000000e1300720b */ /* 0x001fe40003f04000 */
[----:B----4-:R-:W-:Y:S02]  /*30d0*/  FSETP.GT.AND P1, PT, R18, R21, PT ;  /* 0x000000151200720b */ /* 0x010fe40003f24000 */
[----:B------:R-:W-:Y:S01]  /*30e0*/  LOP3.LUT R17, R9, R12, R15, 0xfe, !PT ;  /* 0x0000000c09117212 */ /* 0x000fe200078efe0f */
[----:B------:R-:W-:Y:S01]  /*30f0*/  VIADD R12, R4, 0x26 ;  /* 0x00000026040c7836 */ /* 0x000fe20000000000 */
[----:B------:R-:W-:Y:S02]  /*3100*/  LOP3.LUT R9, R7, R5, R16, 0xfe, !PT ;  /* 0x0000000507097212 */ /* 0x000fe400078efe10 */
[----:B------:R-:W-:Y:S02]  /*3110*/  SHF.R.U32.HI R5, RZ, 0x2, R20 ;  /* 0x00000002ff057819 */ /* 0x000fe40000011614 */
[----:B------:R-:W-:-:S02]  /*3120*/  LOP3.LUT R7, R11, 0x3f, RZ, 0xc0, !PT ;  /* 0x0000003f0b077812 */ /* 0x000fc400078ec0ff */
[----:B------:R-:W-:Y:S01]  /*3130*/  LOP3.LUT R14, R13, 0x3f, RZ, 0xc0, !PT ;  /* 0x0000003f0d0e7812 */ /* 0x000fe200078ec0ff */
[----:B------:R-:W-:Y:S01]  /*3140*/  VIADD R13, R4, 0x25 ;  /* 0x00000025040d7836 */ /* 0x000fe20000000000 */
[----:B------:R-:W-:Y:S02]  /*3150*/  SEL R16, RZ, 0x1, !P0 ;  /* 0x00000001ff107807 */ /* 0x000fe40004000000 */
[----:B------:R-:W-:Y:S02]  /*3160*/  SEL R15, RZ, 0x1, !P1 ;  /* 0x00000001ff0f7807 */ /* 0x000fe40004800000 */
[----:B------:R-:W-:Y:S02]  /*3170*/  LOP3.LUT R28, R23, R28, RZ, 0x3c, !PT ;  /* 0x0000001c171c7212 */ /* 0x000fe400078e3cff */
[----:B------:R-:W-:Y:S02]  /*3180*/  LOP3.LUT R5, R5, R20, RZ, 0x3c, !PT ;  /* 0x0000001405057212 */ /* 0x000fe400078e3cff */
[----:B------:R-:W-:Y:S01]  /*3190*/  SHF.L.U32 R11, R16, R7, RZ ;  /* 0x00000007100b7219 */ /* 0x000fe200000006ff */
[----:B------:R-:W-:Y:S01]  /*31a0*/  IMAD.SHL.U32 R19, R28, 0x10, RZ ;  /* 0x000000101c137824 */ /* 0x000fe200078e00ff */
[----:B------:R-:W-:Y:S01]  /*31b0*/  SHF.L.U32 R18, R15, R14, RZ ;  /* 0x0000000e0f127219 */ /* 0x000fe200000006ff */
[----:B------:R-:W-:Y:S01]  /*31c0*/  IMAD.SHL.U32 R21, R5, 0x2, RZ ;  /* 0x0000000205157824 */ /* 0x000fe200078e00ff */
[----:B------:R-:W-:-:S02]  /*31d0*/  SHF.R.U32.HI R23, RZ, 0x2, R6 ;  /* 0x00000002ff177819 */ /* 0x000fc40000011606 */
[----:B------:R-:W-:Y:S01]  /*31e0*/  LOP3.LUT R11, R18, R11, R17, 0xfe, !PT ;  /* 0x0000000b120b7212 */ /* 0x000fe200078efe11 */
[----:B------:R-:W-:Y:S01]  /*31f0*/  IMAD.SHL.U32 R17, R13, 0x4, RZ ;  /* 0x000000040d117824 */ /* 0x000fe200078e00ff */
[----:B------:R-:W-:Y:S01]  /*3200*/  LOP3.LUT R24, R28, R19, R21, 0x96, !PT ;  /* 0x000000131c187212 */ /* 0x000fe200078e9615 */
[----:B------:R-:W-:Y:S01]  /*3210*/  IMAD.SHL.U32 R18, R12, 0x4, RZ ;  /* 0x000000040c127824 */ /* 0x000fe200078e00ff */
[----:B------:R-:W-:Y:S02]  /*3220*/  SHF.R.U32.HI R21, RZ, 0x2, R8 ;  /* 0x00000002ff157819 */ /* 0x000fe40000011608 */
[----:B------:R-:W-:Y:S02]  /*3230*/  LOP3.LUT R19, R17, 0xfc, RZ, 0xc0, !PT ;  /* 0x000000fc11137812 */ /* 0x000fe400078ec0ff */
[----:B------:R-:W-:Y:S02]  /*3240*/  LOP3.LUT R17, R18, 0xfc, RZ, 0xc0, !PT ;  /* 0x000000fc12117812 */ /* 0x000fe400078ec0ff */
[----:B------:R-:W-:-:S02]  /*3250*/  LOP3.LUT R18, R21, R8, RZ, 0x3c, !PT ;  /* 0x0000000815127212 */ /* 0x000fc400078e3cff */
[----:B------:R-:W-:Y:S01]  /*3260*/  LOP3.LUT R5, R24, R5, RZ, 0x3c, !PT ;  /* 0x0000000518057212 */ /* 0x000fe200078e3cff */
[----:B------:R-:W0:Y:S01]  /*3270*/  LDS R19, [R19+UR4] ;  /* 0x0000000413137984 */ /* 0x000e220008000800 */
[----:B------:R-:W-:Y:S01]  /*3280*/  LOP3.LUT R23, R23, R6, RZ, 0x3c, !PT ;  /* 0x0000000617177212 */ /* 0x000fe200078e3cff */
[----:B------:R-:W-:Y:S01]  /*3290*/  IMAD.SHL.U32 R21, R18, 0x2, RZ ;  /* 0x0000000212157824 */ /* 0x000fe200078e00ff */
[----:B------:R-:W-:Y:S01]  /*32a0*/  IADD3 R10, PT, PT, R3, 0xd7af03, R10 ;  /* 0x00d7af03030a7810 */ /* 0x000fe20007ffe00a */
[----:B------:R-:W1:Y:S01]  /*32b0*/  LDS R17, [R17+UR4] ;  /* 0x0000000411117984 */ /* 0x000e620008000800 */
[----:B------:R-:W-:Y:S01]  /*32c0*/  IMAD.SHL.U32 R24, R5, 0x10, RZ ;  /* 0x0000001005187824 */ /* 0x000fe200078e00ff */
[----:B------:R-:W-:Y:S02]  /*32d0*/  IADD3 R22, PT, PT, R3, 0xd2273e, R22 ;  /* 0x00d2273e03167810 */ /* 0x000fe40007ffe016 */
[----:B------:R-:W-:Y:S01]  /*32e0*/  SHF.L.U64.HI R16, R16, R7, RZ ;  /* 0x0000000710107219 */ /* 0x000fe200000102ff */
[----:B------:R-:W-:Y:S01]  /*32f0*/  VIADD R7, R4, 0x27 ;  /* 0x0000002704077836 */ /* 0x000fe20000000000 */
[----:B------:R-:W-:Y:S01]  /*3300*/  LOP3.LUT R21, R5, R24, R21, 0x96, !PT ;  /* 0x0000001805157212 */ /* 0x000fe200078e9615 */
[----:B------:R-:W-:Y:S01]  /*3310*/  IMAD.SHL.U32 R24, R23, 0x2, RZ ;  /* 0x0000000217187824 */ /* 0x000fe200078e00ff */
[----:B------:R-:W-:-:S02]  /*3320*/  IADD3 R8, PT, PT, R3, 0xe2be8d, R8 ;  /* 0x00e2be8d03087810 */ /* 0x000fc40007ffe008 */
[----:B------:R-:W-:Y:S02]  /*3330*/  LOP3.LUT R18, R21, R18, RZ, 0x3c, !PT ;  /* 0x0000001215127212 */ /* 0x000fe400078e3cff */
[----:B------:R-:W-:-:S03]  /*3340*/  IADD3 R6, PT, PT, R3, 0xe84652, R6 ;  /* 0x00e8465203067810 */ /* 0x000fc60007ffe006 */
[----:B------:R-:W-:-:S05]  /*3350*/  IMAD.SHL.U32 R21, R18, 0x10, RZ ;  /* 0x0000001012157824 */ /* 0x000fca00078e00ff */
[----:B------:R-:W-:Y:S02]  /*3360*/  LOP3.LUT R24, R18, R21, R24, 0x96, !PT ;  /* 0x0000001512187212 */ /* 0x000fe400078e9618 */
[----:B------:R-:W-:Y:S02]  /*3370*/  I2FP.F32.U32 R21, R22 ;  /* 0x0000001600157245 */ /* 0x000fe40000201000 */
[----:B------:R-:W-:Y:S02]  /*3380*/  LOP3.LUT R24, R24, R23, RZ, 0x3c, !PT ;  /* 0x0000001718187212 */ /* 0x000fe400078e3cff */
[----:B------:R-:W-:Y:S01]  /*3390*/  I2FP.F32.U32 R23, R10 ;  /* 0x0000000a00177245 */ /* 0x000fe20000201000 */
[----:B------:R-:W-:Y:S01]  /*33a0*/  FFMA R10, R21, R0, 1.1641532182693481445e-10 ;  /* 0x2f000000150a7423 */ /* 0x000fe20000000000 */
[----:B------:R-:W-:Y:S01]  /*33b0*/  SHF.L.U64.HI R22, R15, R14, RZ ;  /* 0x0000000e0f167219 */ /* 0x000fe200000102ff */
[C---:B------:R-:W-:Y:S01]  /*33c0*/  IMAD.SHL.U32 R15, R7.reuse, 0x4, RZ ;  /* 0x00000004070f7824 */ /* 0x040fe200078e00ff */
[----:B------:R-:W-:Y:S01]  /*33d0*/  LOP3.LUT R7, R7, 0x3f, RZ, 0xc0, !PT ;  /* 0x0000003f07077812 */ /* 0x000fe200078ec0ff */
[----:B------:R-:W-:Y:S01]  /*33e0*/  FFMA R14, R23, R0, 1.1641532182693481445e-10 ;  /* 0x2f000000170e7423 */ /* 0x000fe20000000000 */
[----:B------:R-:W-:-:S02]  /*33f0*/  LOP3.LUT R9, R22, R16, R9, 0xfe, !PT ;  /* 0x0000001016097212 */ /* 0x000fc400078efe09 */
[----:B------:R-:W-:Y:S02]  /*3400*/  LOP3.LUT R21, R15, 0xfc, RZ, 0xc0, !PT ;  /* 0x000000fc0f157812 */ /* 0x000fe400078ec0ff */
[----:B0-----:R-:W-:Y:S02]  /*3410*/  FSETP.GT.AND P0, PT, R19, R10, PT ;  /* 0x0000000a1300720b */ /* 0x001fe40003f04000 */
[----:B------:R-:W-:Y:S01]  /*3420*/  LOP3.LUT R16, R13, 0x3f, RZ, 0xc0, !PT ;  /* 0x0000003f0d107812 */ /* 0x000fe200078ec0ff */
[----:B------:R0:W2:Y:S01]  /*3430*/  LDS R10, [R21+UR4] ;  /* 0x00000004150a7984 */ /* 0x0000a20008000800 */
[----:B-1----:R-:W-:Y:S02]  /*3440*/  FSETP.GT.AND P1, PT, R17, R14, PT ;  /* 0x0000000e1100720b */ /* 0x002fe40003f24000 */
[----:B------:R-:W-:Y:S01]  /*3450*/  LOP3.LUT R14, R12, 0x3f, RZ, 0xc0, !PT ;  /* 0x0000003f0c0e7812 */ /* 0x000fe200078ec0ff */
[----:B------:R-:W-:Y:S01]  /*3460*/  VIADD R12, R4, 0x28 ;  /* 0x00000028040c7836 */ /* 0x000fe20000000000 */
[----:B------:R-:W-:-:S02]  /*3470*/  SHF.R.U32.HI R19, RZ, 0x2, R26 ;  /* 0x00000002ff137819 */ /* 0x000fc4000001161a */
[----:B------:R-:W-:Y:S01]  /*3480*/  SEL R17, RZ, 0x1, !P0 ;  /* 0x00000001ff117807 */ /* 0x000fe20004000000 */
[----:B------:R-:W-:Y:S01]  /*3490*/  IMAD.SHL.U32 R13, R12, 0x4, RZ ;  /* 0x000000040c0d7824 */ /* 0x000fe200078e00ff */
[----:B------:R-:W-:Y:S01]  /*34a0*/  LOP3.LUT R22, R19, R26, RZ, 0x3c, !PT ;  /* 0x0000001a13167212 */ /* 0x000fe200078e3cff */
[----:B------:R-:W-:Y:S01]  /*34b0*/  IMAD.SHL.U32 R19, R24, 0x10, RZ ;  /* 0x0000001018137824 */ /* 0x000fe200078e00ff */
[----:B------:R-:W-:Y:S02]  /*34c0*/  SHF.L.U32 R25, R17, R16, RZ ;  /* 0x0000001011197219 */ /* 0x000fe400000006ff */
[----:B------:R-:W-:Y:S01]  /*34d0*/  LOP3.LUT R13, R13, 0xfc, RZ, 0xc0, !PT ;  /* 0x000000fc0d0d7812 */ /* 0x000fe200078ec0ff */
[----:B0-----:R-:W-:Y:S01]  /*34e0*/  IMAD.SHL.U32 R21, R22, 0x2, RZ ;  /* 0x0000000216157824 */ /* 0x001fe200078e00ff */
[----:B------:R-:W-:Y:S02]  /*34f0*/  SEL R15, RZ, 0x1, !P1 ;  /* 0x00000001ff0f7807 */ /* 0x000fe40004800000 */
[----:B------:R-:W-:-:S02]  /*3500*/  IADD3 R26, PT, PT, R3, 0xedce17, R26 ;  /* 0x00edce17031a7810 */ /* 0x000fc40007ffe01a */
[----:B------:R-:W0:Y:S01]  /*3510*/  LDS R13, [R13+UR4] ;  /* 0x000000040d0d7984 */ /* 0x000e220008000800 */
[----:B------:R-:W-:Y:S02]  /*3520*/  LOP3.LUT R19, R24, R19, R21, 0x96, !PT ;  /* 0x0000001318137212 */ /* 0x000fe400078e9615 */
[----:B------:R-:W-:Y:S02]  /*3530*/  SHF.R.U32.HI R21, RZ, 0x2, R28 ;  /* 0x00000002ff157819 */ /* 0x000fe4000001161c */
[----:B------:R-:W-:Y:S02]  /*3540*/  LOP3.LUT R22, R19, R22, RZ, 0x3c, !PT ;  /* 0x0000001613167212 */ /* 0x000fe400078e3cff */
[----:B------:R-:W-:Y:S02]  /*3550*/  LOP3.LUT R19, R21, R28, RZ, 0x3c, !PT ;  /* 0x0000001c15137212 */ /* 0x000fe400078e3cff */
[----:B------:R-:W-:Y:S02]  /*3560*/  IADD3 R21, PT, PT, R3, 0xdd36c8, R20 ;  /* 0x00dd36c803157810 */ /* 0x000fe40007ffe014 */
[----:B------:R-:W-:Y:S01]  /*3570*/  SHF.L.U64.HI R20, R17, R16, RZ ;  /* 0x0000001011147219 */ /* 0x000fe200000102ff */
[----:B------:R-:W-:Y:S01]  /*3580*/  IMAD.SHL.U32 R16, R19, 0x2, RZ ;  /* 0x0000000213107824 */ /* 0x000fe200078e00ff */
[----:B------:R-:W-:Y:S01]  /*3590*/  I2FP.F32.U32 R21, R21 ;  /* 0x0000001500157245 */ /* 0x000fe20000201000 */
[----:B------:R-:W-:Y:S01]  /*35a0*/  IMAD.SHL.U32 R17, R22, 0x10, RZ ;  /* 0x0000001016117824 */ /* 0x000fe200078e00ff */
[----:B------:R-:W-:-:S02]  /*35b0*/  SHF.L.U32 R23, R15, R14, RZ ;  /* 0x0000000e0f177219 */ /* 0x000fc400000006ff */
[----:B------:R-:W-:Y:S01]  /*35c0*/  IADD3 R28, PT, PT, R3, 0xf355dc, R28 ;  /* 0x00f355dc031c7810 */ /* 0x000fe20007ffe01c */
[----:B------:R-:W-:Y:S01]  /*35d0*/  FFMA R21, R21, R0, 1.1641532182693481445e-10 ;  /* 0x2f00000015157423 */ /* 0x000fe20000000000 */
[----:B------:R-:W-:Y:S02]  /*35e0*/  LOP3.LUT R16, R22, R17, R16, 0x96, !PT ;  /* 0x0000001116107212 */ /* 0x000fe400078e9610 */
[----:B------:R-:W-:Y:S02]  /*35f0*/  SHF.L.U64.HI R17, R15, R14, RZ ;  /* 0x0000000e0f117219 */ /* 0x000fe400000102ff */
[----:B------:R-:W-:Y:S02]  /*3600*/  SHF.R.U32.HI R14, RZ, 0x2, R5 ;  /* 0x00000002ff0e7819 */ /* 0x000fe40000011605 */
[----:B------:R-:W-:Y:S01]  /*3610*/  LOP3.LUT R17, R17, R20, R9, 0xfe, !PT ;  /* 0x0000001411117212 */ /* 0x000fe200078efe09 */
[----:B------:R-:W-:Y:S01]  /*3620*/  VIADD R9, R4, 0x29 ;  /* 0x0000002904097836 */ /* 0x000fe20000000000 */
[----:B------:R-:W-:-:S02]  /*3630*/  LOP3.LUT R16, R16, R19, RZ, 0x3c, !PT ;  /* 0x0000001310107212 */ /* 0x000fc400078e3cff */
[----:B------:R-:W-:Y:S01]  /*3640*/  LOP3.LUT R14, R14, R5, RZ, 0x3c, !PT ;  /* 0x000000050e0e7212 */ /* 0x000fe200078e3cff */
[----:B------:R-:W-:Y:S01]  /*3650*/  IMAD.SHL.U32 R19, R9, 0x4, RZ ;  /* 0x0000000409137824 */ /* 0x000fe200078e00ff */
[----:B--2---:R-:W-:Y:S01]  /*3660*/  FSETP.GT.AND P0, PT, R10, R21, PT ;  /* 0x000000150a00720b */ /* 0x004fe20003f04000 */
[----:B------:R-:W-:Y:S01]  /*3670*/  IMAD.SHL.U32 R21, R16, 0x10, RZ ;  /* 0x0000001010157824 */ /* 0x000fe200078e00ff */
[----:B------:R-:W-:Y:S01]  /*3680*/  I2FP.F32.U32 R15, R8 ;  /* 0x00000008000f7245 */ /* 0x000fe20000201000 */
[----:B------:R-:W-:Y:S01]  /*3690*/  IMAD.SHL.U32 R20, R14, 0x2, RZ ;  /* 0x000000020e147824 */ /* 0x000fe200078e00ff */
[----:B------:R-:W-:Y:S01]  /*36a0*/  LOP3.LUT R8, R19, 0xfc, RZ, 0xc0, !PT ;  /* 0x000000fc13087812 */ /* 0x000fe200078ec0ff */
[----:B------:R-:W-:Y:S01]  /*36b0*/  VIADD R10, R4, 0x2a ;  /* 0x0000002a040a7836 */ /* 0x000fe20000000000 */
[----:B------:R-:W-:Y:S02]  /*36c0*/  LOP3.LUT R11, R23, R25, R11, 0xfe, !PT ;  /* 0x00000019170b7212 */ /* 0x000fe400078efe0b */
[----:B------:R-:W-:Y:S01]  /*36d0*/  LOP3.LUT R21, R16, R21, R20, 0x96, !PT ;  /* 0x0000001510157212 */ /* 0x000fe200078e9614 */
[----:B------:R-:W-:-:S02]  /*36e0*/  IMAD.SHL.U32 R19, R10, 0x4, RZ ;  /* 0x000000040a137824 */ /* 0x000fc400078e00ff */
[----:B------:R-:W-:Y:S01]  /*36f0*/  FFMA R20, R15, R0, 1.1641532182693481445e-10 ;  /* 0x2f0000000f147423 */ /* 0x000fe20000000000 */
[----:B------:R-:W1:Y:S01]  /*3700*/  LDS R8, [R8+UR4] ;  /* 0x0000000408087984 */ /* 0x000e620008000800 */
[----:B------:R-:W-:Y:S02]  /*3710*/  LOP3.LUT R14, R21, R14, RZ, 0x3c, !PT ;  /* 0x0000000e150e7212 */ /* 0x000fe400078e3cff */
[----:B------:R-:W-:Y:S02]  /*3720*/  LOP3.LUT R19, R19, 0xfc, RZ, 0xc0, !PT ;  /* 0x000000fc13137812 */ /* 0x000fe400078ec0ff */
[----:B0-----:R-:W-:Y:S02]  /*3730*/  FSETP.GT.AND P1, PT, R13, R20, PT ;  /* 0x000000140d00720b */ /* 0x001fe40003f24000 */
[----:B------:R-:W-:Y:S02]  /*3740*/  LOP3.LUT R13, R12, 0x3f, RZ, 0xc0, !PT ;  /* 0x0000003f0c0d7812 */ /* 0x000fe400078ec0ff */
[----:B------:R-:W-:Y:S01]  /*3750*/  SEL R12, RZ, 0x1, !P0 ;  /* 0x00000001ff0c7807 */ /* 0x000fe20004000000 */
[----:B------:R-:W0:Y:S01]  /*3760*/  LDS R19, [R19+UR4] ;  /* 0x0000000413137984 */ /* 0x000e220008000800 */
[----:B------:R-:W-:-:S02]  /*3770*/  SEL R21, RZ, 0x1, !P1 ;  /* 0x00000001ff157807 */ /* 0x000fc40004800000 */
[----:B------:R-:W-:Y:S02]  /*3780*/  SHF.R.U32.HI R15, RZ, 0x2, R18 ;  /* 0x00000002ff0f7819 */ /* 0x000fe40000011612 */
[CC--:B------:R-:W-:Y:S02]  /*3790*/  SHF.L.U64.HI R20, R12.reuse, R7.reuse, RZ ;  /* 0x000000070c147219 */ /* 0x0c0fe400000102ff */
[----:B------:R-:W-:Y:S02]  /*37a0*/  SHF.L.U32 R23, R12, R7, RZ ;  /* 0x000000070c177219 */ /* 0x000fe400000006ff */
[-C--:B------:R-:W-:Y:S02]  /*37b0*/  SHF.L.U32 R7, R21, R13.reuse, RZ ;  /* 0x0000000d15077219 */ /* 0x080fe400000006ff */
[----:B------:R-:W-:Y:S02]  /*37c0*/  LOP3.LUT R12, R15, R18, RZ, 0x3c, !PT ;  /* 0x000000120f0c7212 */ /* 0x000fe400078e3cff */
[----:B------:R-:W-:-:S02]  /*37d0*/  SHF.L.U64.HI R21, R21, R13, RZ ;  /* 0x0000000d15157219 */ /* 0x000fc400000102ff */
[----:B------:R-:W-:Y:S01]  /*37e0*/  LOP3.LUT R15, R7, R23, R11, 0xfe, !PT ;  /* 0x00000017070f7212 */ /* 0x000fe200078efe0b */
[----:B------:R-:W-:Y:S01]  /*37f0*/  IMAD.SHL.U32 R13, R12, 0x2, RZ ;  /* 0x000000020c0d7824 */ /* 0x000fe200078e00ff */
[----:B------:R-:W-:Y:S01]  /*3800*/  LOP3.LUT R17, R21, R20, R17, 0xfe, !PT ;  /* 0x0000001415117212 */ /* 0x000fe200078efe11 */
[----:B------:R-:W-:Y:S01]  /*3810*/  IMAD.SHL.U32 R11, R14, 0x10, RZ ;  /* 0x000000100e0b7824 */ /* 0x000fe200078e00ff */
[----:B------:R-:W-:Y:S01]  /*3820*/  SHF.R.U32.HI R23, RZ, 0x2, R24 ;  /* 0x00000002ff177819 */ /* 0x000fe20000011618 */
[----:B------:R-:W-:Y:S01]  /*3830*/  VIADD R7, R4, 0x2b ;  /* 0x0000002b04077836 */ /* 0x000fe20000000000 */
[----:B------:R-:W-:Y:S02]  /*3840*/  LOP3.LUT R9, R9, 0x3f, RZ, 0xc0, !PT ;  /* 0x0000003f09097812 */ /* 0x000fe400078ec0ff */
[----:B------:R-:W-:Y:S01]  /*3850*/  LOP3.LUT R21, R14, R11, R13, 0x96, !PT ;  /* 0x0000000b0e157212 */ /* 0x000fe200078e960d */
[----:B------:R-:W-:Y:S01]  /*3860*/  IMAD.SHL.U32 R13, R7, 0x4, RZ ;  /* 0x00000004070d7824 */ /* 0x000fe200078e00ff */
[----:B------:R-:W-:-:S02]  /*3870*/  LOP3.LUT R11, R23, R24, RZ, 0x3c, !PT ;  /* 0x00000018170b7212 */ /* 0x000fc400078e3cff */
[----:B------:R-:W-:Y:S02]  /*3880*/  LOP3.LUT R12, R21, R12, RZ, 0x3c, !PT ;  /* 0x0000000c150c7212 */ /* 0x000fe400078e3cff */
[----:B------:R-:W-:Y:S01]  /*3890*/  LOP3.LUT R13, R13, 0xfc, RZ, 0xc0, !PT ;  /* 0x000000fc0d0d7812 */ /* 0x000fe200078ec0ff */
[----:B------:R-:W-:Y:S01]  /*38a0*/  IMAD.SHL.U32 R20, R11, 0x2, RZ ;  /* 0x000000020b147824 */ /* 0x000fe200078e00ff */
[----:B------:R-:W-:Y:S01]  /*38b0*/  I2FP.F32.U32 R21, R6 ;  /* 0x0000000600157245 */ /* 0x000fe20000201000 */
[C---:B------:R-:W-:Y:S01]  /*38c0*/  IMAD.SHL.U32 R23, R12.reuse, 0x10, RZ ;  /* 0x000000100c177824 */ /* 0x040fe200078e00ff */
[----:B------:R-:W-:Y:S02]  /*38d0*/  IADD3 R5, PT, PT, R3, 0xf8dda1, R5 ;  /* 0x00f8dda103057810 */ /* 0x000fe40007ffe005 */
[----:B------:R-:W2:Y:S01]  /*38e0*/  LDS R13, [R13+UR4] ;  /* 0x000000040d0d7984 */ /* 0x000ea20008000800 */
[----:B------:R-:W-:Y:S01]  /*38f0*/  FFMA R21, R21, R0, 1.1641532182693481445e-10 ;  /* 0x2f00000015157423 */ /* 0x000fe20000000000 */
[----:B------:R-:W-:-:S02]  /*3900*/  LOP3.LUT R6, R12, R23, R20, 0x96, !PT ;  /* 0x000000170c067212 */ /* 0x000fc400078e9614 */
[----:B------:R-:W-:Y:S02]  /*3910*/  I2FP.F32.U32 R23, R26 ;  /* 0x0000001a00177245 */ /* 0x000fe40000201000 */
[----:B------:R-:W-:Y:S01]  /*3920*/  LOP3.LUT R6, R6, R11, RZ, 0x3c, !PT ;  /* 0x0000000b06067212 */ /* 0x000fe200078e3cff */
[----:B------:R-:W-:Y:S01]  /*3930*/  VIADD R11, R4, 0x2c ;  /* 0x0000002c040b7836 */ /* 0x000fe20000000000 */
[----:B-1----:R-:W-:Y:S01]  /*3940*/  FSETP.GT.AND P0, PT, R8, R21, PT ;  /* 0x000000150800720b */ /* 0x002fe20003f04000 */
[----:B------:R-:W-:Y:S01]  /*3950*/  FFMA R8, R23, R0, 1.1641532182693481445e-10 ;  /* 0x2f00000017087423 */ /* 0x000fe20000000000 */
[----:B------:R-:W-:Y:S01]  /*3960*/  SHF.R.U32.HI R21, RZ, 0x2, R22 ;  /* 0x00000002ff157819 */ /* 0x000fe20000011616 */
[----:B------:R-:W-:Y:S01]  /*3970*/  IMAD.SHL.U32 R20, R11, 0x4, RZ ;  /* 0x000000040b147824 */ /* 0x000fe200078e00ff */
[----:B------:R-:W-:Y:S01]  /*3980*/  SEL R26, RZ, 0x1, !P0 ;  /* 0x00000001ff1a7807 */ /* 0x000fe20004000000 */
[----:B------:R-:W-:Y:S01]  /*3990*/  IMAD.SHL.U32 R23, R6, 0x10, RZ ;  /* 0x0000001006177824 */ /* 0x000fe200078e00ff */
[----:B0-----:R-:W-:-:S02]  /*39a0*/  FSETP.GT.AND P0, PT, R19, R8, PT ;  /* 0x000000081300720b */ /* 0x001fc40003f04000 */
[----:B------:R-:W-:Y:S02]  /*39b0*/  LOP3.LUT R19, R20, 0xfc, RZ, 0xc0, !PT ;  /* 0x000000fc14137812 */ /* 0x000fe400078ec0ff */
[CC--:B------:R-:W-:Y:S02]  /*39c0*/  SHF.L.U64.HI R8, R26.reuse, R9.reuse, RZ ;  /* 0x000000091a087219 */ /* 0x0c0fe400000102ff */
[----:B------:R-:W-:Y:S02]  /*39d0*/  SHF.L.U32 R20, R26, R9, RZ ;  /* 0x000000091a147219 */ /* 0x000fe400000006ff */
[----:B------:R-:W-:Y:S01]  /*39e0*/  LOP3.LUT R9, R10, 0x3f, RZ, 0xc0, !PT ;  /* 0x0000003f0a097812 */ /* 0x000fe200078ec0ff */
[----:B------:R-:W0:Y:S01]  /*39f0*/  LDS R19, [R19+UR4] ;  /* 0x0000000413137984 */ /* 0x000e220008000800 */
[----:B------:R-:W-:Y:S02]  /*3a00*/  LOP3.LUT R10, R21, R22, RZ, 0x3c, !PT ;  /* 0x00000016150a7212 */ /* 0x000fe400078e3cff */
[----:B------:R-:W-:-:S02]  /*3a10*/  SEL R26, RZ, 0x1, !P0 ;  /* 0x00000001ff1a7807 */ /* 0x000fc40004000000 */
[----:B------:R-:W-:Y:S01]  /*3a20*/  LOP3.LUT R7, R7, 0x3f, RZ, 0xc0, !PT ;  /* 0x0000003f07077812 */ /* 0x000fe200078ec0ff */
[----:B------:R-:W-:Y:S01]  /*3a30*/  IMAD.SHL.U32 R25, R10, 0x2, RZ ;  /* 0x000000020a197824 */ /* 0x000fe200078e00ff */
[CC--:B------:R-:W-:Y:S02]  /*3a40*/  SHF.L.U64.HI R21, R26.reuse, R9.reuse, RZ ;  /* 0x000000091a157219 */ /* 0x0c0fe400000102ff */
[----:B------:R-:W-:Y:S02]  /*3a50*/  SHF.L.U32 R9, R26, R9, RZ ;  /* 0x000000091a097219 */ /* 0x000fe400000006ff */
[----:B------:R-:W-:Y:S02]  /*3a60*/  LOP3.LUT R25, R6, R23, R25, 0x96, !PT ;  /* 0x0000001706197212 */ /* 0x000fe400078e9619 */
[----:B------:R-:W-:Y:S02]  /*3a70*/  I2FP.F32.U32 R23, R28 ;  /* 0x0000001c00177245 */ /* 0x000fe40000201000 */
[----:B------:R-:W-:Y:S01]  /*3a80*/  LOP3.LUT R20, R9, R20, R15, 0xfe, !PT ;  /* 0x0000001409147212 */ /* 0x000fe200078efe0f */
[C---:B------:R-:W-:Y:S01]  /*3a90*/  VIADD R15, R4.reuse, 0x2d ;  /* 0x0000002d040f7836 */ /* 0x040fe20000000000 */
[----:B------:R-:W-:Y:S01]  /*3aa0*/  LOP3.LUT R21, R21, R8, R17, 0xfe, !PT ;  /* 0x0000000815157212 */ /* 0x000fe200078efe11 */
[----:B------:R-:W-:Y:S01]  /*3ab0*/  FFMA R26, R23, R0, 1.1641532182693481445e-10 ;  /* 0x2f000000171a7423 */ /* 0x000fe20000000000 */
[----:B------:R-:W-:Y:S01]  /*3ac0*/  SHF.R.U32.HI R17, RZ, 0x2, R16 ;  /* 0x00000002ff117819 */ /* 0x000fe20000011610 */
[----:B------:R-:W-:Y:S01]  /*3ad0*/  VIADD R9, R4, 0x2e ;  /* 0x0000002e04097836 */ /* 0x000fe20000000000 */
[----:B------:R-:W-:-:S02]  /*3ae0*/  LOP3.LUT R10, R25, R10, RZ, 0x3c, !PT ;  /* 0x0000000a190a7212 */ /* 0x000fc400078e3cff */
[----:B--2---:R-:W-:Y:S01]  /*3af0*/  FSETP.GT.AND P0, PT, R13, R26, PT ;  /* 0x0000001a0d00720b */ /* 0x004fe20003f04000 */
[----:B------:R-:W-:Y:S01]  /*3b00*/  IMAD.SHL.U32 R13, R15, 0x4, RZ ;  /* 0x000000040f0d7824 */ /* 0x000fe200078e00ff */
[----:B------:R-:W-:Y:S01]  /*3b10*/  LOP3.LUT R8, R17, R16, RZ, 0x3c, !PT ;  /* 0x0000001011087212 */ /* 0x000fe200078e3cff */
[----:B------:R-:W-:Y:S01]  /*3b20*/  IMAD.SHL.U32 R17, R9, 0x4, RZ ;  /* 0x0000000409117824 */ /* 0x000fe200078e00ff */
[----:B------:R-:W-:Y:S01]  /*3b30*/  LOP3.LUT R11, R11, 0x3f, RZ, 0xc0, !PT ;  /* 0x0000003f0b0b7812 */ /* 0x000fe200078ec0ff */
[----:B------:R-:W-:Y:S01]  /*3b40*/  IMAD.SHL.U32 R25, R10, 0x10, RZ ;  /* 0x000000100a197824 */ /* 0x000fe200078e00ff */
[----:B------:R-:W-:Y:S01]  /*3b50*/  LOP3.LUT R23, R13, 0xfc, RZ, 0xc0, !PT ;  /* 0x000000fc0d177812 */ /* 0x000fe200078ec0ff */
[----:B------:R-:W-:Y:S01]  /*3b60*/  IMAD.SHL.U32 R26, R8, 0x2, RZ ;  /* 0x00000002081a7824 */ /* 0x000fe200078e00ff */
[----:B------:R-:W-:Y:S02]  /*3b70*/  LOP3.LUT R17, R17, 0xfc, RZ, 0xc0, !PT ;  /* 0x000000fc11117812 */ /* 0x000fe400078ec0ff */
[----:B------:R-:W-:-:S02]  /*3b80*/  I2FP.F32.U32 R13, R5 ;  /* 0x00000005000d7245 */ /* 0x000fc40000201000 */
[----:B------:R1:W2:Y:S01]  /*3b90*/  LDS R5, [R23+UR4] ;  /* 0x0000000417057984 */ /* 0x0002a20008000800 */
[----:B------:R-:W-:Y:S02]  /*3ba0*/  LOP3.LUT R25, R10, R25, R26, 0x96, !PT ;  /* 0x000000190a197212 */ /* 0x000fe400078e961a */
[----:B------:R-:W-:Y:S01]  /*3bb0*/  FFMA R26, R13, R0, 1.1641532182693481445e-10 ;  /* 0x2f0000000d1a7423 */ /* 0x000fe20000000000 */
[----:B------:R-:W3:Y:S01]  /*3bc0*/  LDS R17, [R17+UR4] ;  /* 0x0000000411117984 */ /* 0x000ee20008000800 */
[----:B------:R-:W-:Y:S02]  /*3bd0*/  LOP3.LUT R8, R25, R8, RZ, 0x3c, !PT ;  /* 0x0000000819087212 */ /* 0x000fe400078e3cff */
[----:B------:R-:W-:Y:S02]  /*3be0*/  SEL R25, RZ, 0x1, !P0 ;  /* 0x00000001ff197807 */ /* 0x000fe40004000000 */
[----:B0-----:R-:W-:Y:S02]  /*3bf0*/  FSETP.GT.AND P1, PT, R19, R26, PT ;  /* 0x0000001a1300720b */ /* 0x001fe40003f24000 */
[----:B------:R-:W-:-:S02]  /*3c00*/  SHF.R.U32.HI R13, RZ, 0x2, R14 ;  /* 0x00000002ff0d7819 */ /* 0x000fc4000001160e */
[----:B------:R-:W-:Y:S02]  /*3c10*/  SEL R28, RZ, 0x1, !P1 ;  /* 0x00000001ff1c7807 */ /* 0x000fe40004800000 */
[CC--:B------:R-:W-:Y:S02]  /*3c20*/  SHF.L.U64.HI R26, R25.reuse, R7.reuse, RZ ;  /* 0x00000007191a7219 */ /* 0x0c0fe400000102ff */
[----:B------:R-:W-:Y:S02]  /*3c30*/  SHF.L.U32 R25, R25, R7, RZ ;  /* 0x0000000719197219 */ /* 0x000fe400000006ff */
[CC--:B------:R-:W-:Y:S02]  /*3c40*/  SHF.L.U32 R7, R28.reuse, R11.reuse, RZ ;  /* 0x0000000b1c077219 */ /* 0x0c0fe400000006ff */
[----:B------:R-:W-:Y:S01]  /*3c50*/  SHF.L.U64.HI R19, R28, R11, RZ ;  /* 0x0000000b1c137219 */ /* 0x000fe200000102ff */
[----:B------:R-:W-:Y:S01]  /*3c60*/  VIADD R11, R4, 0x2f ;  /* 0x0000002f040b7836 */ /* 0x000fe20000000000 */
[----:B-1----:R-:W-:Y:S01]  /*3c70*/  LOP3.LUT R23, R13, R14, RZ, 0x3c, !PT ;  /* 0x0000000e0d177212 */ /* 0x002fe200078e3cff */
[----:B------:R-:W-:Y:S01]  /*3c80*/  IMAD.SHL.U32 R13, R8, 0x10, RZ ;  /* 0x00000010080d7824 */ /* 0x000fe200078e00ff */
[----:B------:R-:W-:Y:S01]  /*3c90*/  LOP3.LUT R19, R19, R26, R21, 0xfe, !PT ;  /* 0x0000001a13137212 */ /* 0x000fe200078efe15 */
[----:B------:R-:W-:Y:S01]  /*3ca0*/  IMAD.SHL.U32 R21, R11, 0x4, RZ ;  /* 0x000000040b157824 */ /* 0x000fe200078e00ff */
[----:B------:R-:W-:Y:S01]  /*3cb0*/  LOP3.LUT R7, R7, R25, R20, 0xfe, !PT ;  /* 0x0000001907077212 */ /* 0x000fe200078efe14 */
[----:B------:R-:W-:Y:S01]  /*3cc0*/  IMAD.SHL.U32 R20, R23, 0x2, RZ ;  /* 0x0000000217147824 */ /* 0x000fe200078e00ff */
[----:B------:R-:W-:-:S02]  /*3cd0*/  IADD3 R18, PT, PT, R3, 0xfe6566, R18 ;  /* 0x00fe656603127810 */ /* 0x000fc40007ffe012 */
[----:B------:R-:W-:Y:S02]  /*3ce0*/  LOP3.LUT R21, R21, 0xfc, RZ, 0xc0, !PT ;  /* 0x000000fc15157812 */ /* 0x000fe400078ec0ff */
[----:B------:R-:W-:Y:S01]  /*3cf0*/  LOP3.LUT R20, R8, R13, R20, 0x96, !PT ;  /* 0x0000000d08147212 */ /* 0x000fe200078e9614 */
[----:B------:R-:W-:Y:S01]  /*3d00*/  VIADD R13, R4, 0x30 ;  /* 0x00000030040d7836 */ /* 0x000fe20000000000 */
[----:B------:R-:W-:Y:S02]  /*3d10*/  IADD3 R24, PT, PT, R3, 0x103ed2b, R24 ;  /* 0x0103ed2b03187810 */ /* 0x000fe40007ffe018 */
[----:B------:R-:W-:Y:S01]  /*3d20*/  I2FP.F32.U32 R25, R18 ;  /* 0x0000001200197245 */ /* 0x000fe20000201000 */
[----:B------:R-:W0:Y:S01]  /*3d30*/  LDS R21, [R21+UR4] ;  /* 0x0000000415157984 */ /* 0x000e220008000800 */
[----:B------:R-:W-:Y:S01]  /*3d40*/  LOP3.LUT R18, R20, R23, RZ, 0x3c, !PT ;  /* 0x0000001714127212 */ /* 0x000fe200078e3cff */
[----:B------:R-:W-:Y:S01]  /*3d50*/  IMAD.SHL.U32 R23, R13, 0x4, RZ ;  /* 0x000000040d177824 */ /* 0x000fe200078e00ff */
[----:B------:R-:W-:Y:S01]  /*3d60*/  I2FP.F32.U32 R27, R24 ;  /* 0x00000018001b7245 */ /* 0x000fe20000201000 */
[----:B------:R-:W-:Y:S01]  /*3d70*/  FFMA R20, R25, R0, 1.1641532182693481445e-10 ;  /* 0x2f00000019147423 */ /* 0x000fe20000000000 */
[----:B------:R-:W-:-:S02]  /*3d80*/  SHF.R.U32.HI R25, RZ, 0x2, R12 ;  /* 0x00000002ff197819 */ /* 0x000fc4000001160c */
[----:B------:R-:W-:Y:S01]  /*3d90*/  LOP3.LUT R23, R23, 0xfc, RZ, 0xc0, !PT ;  /* 0x000000fc17177812 */ /* 0x000fe200078ec0ff */
[----:B------:R-:W-:Y:S01]  /*3da0*/  FFMA R24, R27, R0, 1.1641532182693481445e-10 ;  /* 0x2f0000001b187423 */ /* 0x000fe20000000000 */
[----:B--2---:R-:W-:Y:S02]  /*3db0*/  FSETP.GT.AND P0, PT, R5, R20, PT ;  /* 0x000000140500720b */ /* 0x004fe40003f04000 */
[----:B------:R-:W-:Y:S02]  /*3dc0*/  LOP3.LUT R5, R15, 0x3f, RZ, 0xc0, !PT ;  /* 0x0000003f0f057812 */ /* 0x000fe400078ec0ff */
[----:B---3--:R-:W-:Y:S01]  /*3dd0*/  FSETP.GT.AND P1, PT, R17, R24, PT ;  /* 0x000000181100720b */ /* 0x008fe20003f24000 */
[----:B------:R1:W2:Y:S01]  /*3de0*/  LDS R15, [R23+UR4] ;  /* 0x00000004170f7984 */ /* 0x0002a20008000800 */
[----:B------:R-:W-:Y:S02]  /*3df0*/  LOP3.LUT R17, R9, 0x3f, RZ, 0xc0, !PT ;  /* 0x0000003f09117812 */ /* 0x000fe400078ec0ff */
[----:B------:R-:W-:-:S02]  /*3e00*/  SEL R26, RZ, 0x1, !P1 ;  /* 0x00000001ff1a7807 */ /* 0x000fc40004800000 */
[----:B------:R-:W-:Y:S02]  /*3e10*/  SEL R28, RZ, 0x1, !P0 ;  /* 0x00000001ff1c7807 */ /* 0x000fe40004000000 */
[----:B------:R-:W-:Y:S02]  /*3e20*/  LOP3.LUT R20, R25, R12, RZ, 0x3c, !PT ;  /* 0x0000000c19147212 */ /* 0x000fe400078e3cff */
[----:B------:R-:W-:Y:S02]  /*3e30*/  SHF.L.U64.HI R9, R26, R17, RZ ;  /* 0x000000111a097219 */ /* 0x000fe400000102ff */
[CC--:B------:R-:W-:Y:S02]  /*3e40*/  SHF.L.U64.HI R24, R28.reuse, R5.reuse, RZ ;  /* 0x000000051c187219 */ /* 0x0c0fe400000102ff */
[----:B------:R-:W-:Y:S01]  /*3e50*/  SHF.L.U32 R27, R28, R5, RZ ;  /* 0x000000051c1b7219 */ /* 0x000fe200000006ff */
[----:B------:R-:W-:Y:S01]  /*3e60*/  IMAD.SHL.U32 R5, R18, 0x10, RZ ;  /* 0x0000001012057824 */ /* 0x000fe200078e00ff */
[----:B------:R-:W-:Y:S01]  /*3e70*/  SHF.L.U32 R26, R26, R17, RZ ;  /* 0x000000111a1a7219 */ /* 0x000fe200000006ff */
[----:B------:R-:W-:Y:S01]  /*3e80*/  IMAD.SHL.U32 R17, R20, 0x2, RZ ;  /* 0x0000000214117824 */ /* 0x000fe200078e00ff */
[----:B------:R-:W-:-:S02]  /*3e90*/  IADD3 R22, PT, PT, R3, 0x10974f0, R22 ;  /* 0x010974f003167810 */ /* 0x000fc40007ffe016 */
[----:B------:R-:W-:Y:S02]  /*3ea0*/  LOP3.LUT R9, R9, R24, R19, 0xfe, !PT ;  /* 0x0000001809097212 */ /* 0x000fe400078efe13 */
[----:B------:R-:W-:Y:S01]  /*3eb0*/  LOP3.LUT R25, R18, R5, R17, 0x96, !PT ;  /* 0x0000000512197212 */ /* 0x000fe200078e9611 */
[----:B------:R-:W-:Y:S01]  /*3ec0*/  VIADD R5, R4, 0x31 ;  /* 0x0000003104057836 */ /* 0x000fe20000000000 */
[----:B------:R-:W-:Y:S01]  /*3ed0*/  LOP3.LUT R17, R26, R27, R7, 0xfe, !PT ;  /* 0x0000001b1a117212 */ /* 0x000fe200078efe07 */
[----:B------:R-:W-:Y:S01]  /*3ee0*/  VIADD R7, R4, 0x32 ;  /* 0x0000003204077836 */ /* 0x000fe20000000000 */
[----:B-1----:R-:W-:Y:S01]  /*3ef0*/  I2FP.F32.U32 R23, R22 ;  /* 0x0000001600177245 */ /* 0x002fe20000201000 */
[----:B------:R-:W-:Y:S01]  /*3f00*/  IMAD.SHL.U32 R19, R5, 0x4, RZ ;  /* 0x0000000405137824 */ /* 0x000fe200078e00ff */
[----:B------:R-:W-:Y:S01]  /*3f10*/  LOP3.LUT R20, R25, R20, RZ, 0x3c, !PT ;  /* 0x0000001419147212 */ /* 0x000fe200078e3cff */
[----:B------:R-:W-:Y:S01]  /*3f20*/  IMAD.SHL.U32 R24, R7, 0x4, RZ ;  /* 0x0000000407187824 */ /* 0x000fe200078e00ff */
[----:B------:R-:W-:Y:S01]  /*3f30*/  IADD3 R16, PT, PT, R3, 0x10efcb5, R16 ;  /* 0x010efcb503107810 */ /* 0x000fe20007ffe010 */
[----:B------:R-:W-:Y:S01]  /*3f40*/  FFMA R22, R23, R0, 1.1641532182693481445e-10 ;  /* 0x2f00000017167423 */ /* 0x000fe20000000000 */
[----:B------:R-:W-:-:S02]  /*3f50*/  LOP3.LUT R25, R19, 0xfc, RZ, 0xc0, !PT ;  /* 0x000000fc13197812 */ /* 0x000fc400078ec0ff */
[----:B------:R-:W-:Y:S02]  /*3f60*/  LOP3.LUT R19, R24, 0xfc, RZ, 0xc0, !PT ;  /* 0x000000fc18137812 */ /* 0x000fe400078ec0ff */
[----:B------:R-:W-:Y:S02]  /*3f70*/  SHF.R.U32.HI R27, RZ, 0x2, R6 ;  /* 0x00000002ff1b7819 */ /* 0x000fe40000011606 */
[----:B------:R-:W-:Y:S02]  /*3f80*/  I2FP.F32.U32 R23, R16 ;  /* 0x0000001000177245 */ /* 0x000fe40000201000 */
[----:B0-----:R-:W-:Y:S01]  /*3f90*/  FSETP.GT.AND P0, PT, R21, R22, PT ;  /* 0x000000161500720b */ /* 0x001fe20003f04000 */
[----:B------:R-:W-:Y:S01]  /*3fa0*/  LDS R19, [R19+UR4] ;  /* 0x0000000413137984 */ /* 0x000fe20008000800 */
[----:B------:R-:W-:Y:S01]  /*3fb0*/  LOP3.LUT R16, R27, R6, RZ, 0x3c, !PT ;  /* 0x000000061b107212 */ /* 0x000fe200078e3cff */
[----:B------:R-:W-:Y:S01]  /*3fc0*/  FFMA R22, R23, R0, 1.1641532182693481445e-10 ;  /* 0x2f00000017167423 */ /* 0x000fe20000000000 */
[----:B------:R-:W-:Y:S01]  /*3fd0*/  IMAD.SHL.U32 R23, R20, 0x10, RZ ;  /* 0x0000001014177824 */ /* 0x000fe200078e00ff */
[----:B------:R0:W1:Y:S01]  /*3fe0*/  LDS R21, [R25+UR4] ;  /* 0x0000000419157984 */ /* 0x0000620008000800 */
[----:B------:R-:W-:Y:S01]  /*3ff0*/  LOP3.LUT R11, R11, 0x3f, RZ, 0xc0, !PT ;  /* 0x0000003f0b0b7812 */ /* 0x000fe200078ec0ff */
[----:B------:R-:W-:Y:S01]  /*4000*/  IMAD.SHL.U32 R24, R16, 0x2, RZ ;  /* 0x0000000210187824 */ /* 0x000fe200078e00ff */
[----:B--2---:R-:W-:-:S02]  /*4010*/  FSETP.GT.AND P1, PT, R15, R22, PT ;  /* 0x000000160f00720b */ /* 0x004fc40003f24000 */
[----:B------:R-:W-:Y:S02]  /*4020*/  LOP3.LUT R22, R13, 0x3f, RZ, 0xc0, !PT ;  /* 0x0000003f0d167812 */ /* 0x000fe400078ec0ff */
[----:B------:R-:W-:Y:S02]  /*4030*/  LOP3.LUT R27, R20, R23, R24, 0x96, !PT ;  /* 0x00000017141b7212 */ /* 0x000fe400078e9618 */
[----:B------:R-:W-:Y:S02]  /*4040*/  SEL R24, RZ, 0x1, !P0 ;  /* 0x00000001ff187807 */ /* 0x000fe40004000000 */
[----:B------:R-:W-:Y:S02]  /*4050*/  SEL R23, RZ, 0x1, !P1 ;  /* 0x00000001ff177807 */ /* 0x000fe40004800000 */
[----:B------:R-:W-:Y:S02]  /*4060*/  SHF.R.U32.HI R13, RZ, 0x2, R10 ;  /* 0x00000002ff0d7819 */ /* 0x000fe4000001160a */
[----:B------:R-:W-:-:S02]  /*4070*/  LOP3.LUT R16, R27, R16, RZ, 0x3c, !PT ;  /* 0x000000101b107212 */ /* 0x000fc400078e3cff */
[----:B------:R-:W-:Y:S02]  /*4080*/  SHF.L.U32 R15, R24, R11, RZ ;  /* 0x0000000b180f7219 */ /* 0x000fe400000006ff */
[----:B------:R-:W-:Y:S02]  /*4090*/  SHF.L.U32 R26, R23, R22, RZ ;  /* 0x00000016171a7219 */ /* 0x000fe400000006ff */
[----:B------:R-:W-:Y:S02]  /*40a0*/  LOP3.LUT R13, R13, R10, RZ, 0x3c, !PT ;  /* 0x0000000a0d0d7212 */ /* 0x000fe400078e3cff */
[----:B------:R-:W-:Y:S01]  /*40b0*/  LOP3.LUT R17, R26, R15, R17, 0xfe, !PT ;  /* 0x0000000f1a117212 */ /* 0x000fe200078efe11 */
[----:B------:R-:W-:Y:S01]  /*40c0*/  IMAD.SHL.U32 R15, R16, 0x10, RZ ;  /* 0x00000010100f7824 */ /* 0x000fe200078e00ff */
[----:B------:R-:W-:Y:S01]  /*40d0*/  IADD3 R14, PT, PT, R3, 0x114847a, R14 ;  /* 0x0114847a030e7810 */ /* 0x000fe20007ffe00e */
[----:B0-----:R-:W-:Y:S01]  /*40e0*/  IMAD.SHL.U32 R25, R13, 0x2, RZ ;  /* 0x000000020d197824 */ /* 0x001fe200078e00ff */
[----:B------:R-:W-:-:S02]  /*40f0*/  IADD3 R12, PT, PT, R3, 0x11a0c3f, R12 ;  /* 0x011a0c3f030c7810 */ /* 0x000fc40007ffe00c */
[----:B------:R-:W-:Y:S02]  /*4100*/  SHF.L.U64.HI R24, R24, R11, RZ ;  /* 0x0000000b18187219 */ /* 0x000fe400000102ff */
[----:B------:R-:W-:Y:S02]  /*4110*/  LOP3.LUT R26, R16, R15, R25, 0x96, !PT ;  /* 0x0000000f101a7212 */ /* 0x000fe400078e9619 */
[----:B------:R-:W-:Y:S02]  /*4120*/  I2FP.F32.U32 R15, R14 ;  /* 0x0000000e000f7245 */ /* 0x000fe40000201000 */
[----:B------:R-:W-:Y:S02]  /*4130*/  I2FP.F32.U32 R25, R12 ;  /* 0x0000000c00197245 */ /* 0x000fe40000201000 */
[----:B------:R-:W-:Y:S01]  /*4140*/  LOP3.LUT R12, R26, R13, RZ, 0x3c, !PT ;  /* 0x0000000d1a0c7212 */ /* 0x000fe200078e3cff */
[-C--:B------:R-:W-:Y:S01]  /*4150*/  FFMA R26, R15, R0.reuse, 1.1641532182693481445e-10 ;  /* 0x2f0000000f1a7423 */ /* 0x080fe20000000000 */
[----:B------:R-:W-:Y:S01]  /*4160*/  SHF.R.U32.HI R13, RZ, 0x2, R8 ;  /* 0x00000002ff0d7819 */ /* 0x000fe20000011608 */
[----:B------:R-:W-:Y:S01]  /*4170*/  FFMA R28, R25, R0, 1.1641532182693481445e-10 ;  /* 0x2f000000191c7423 */ /* 0x000fe20000000000 */
[----:B------:R-:W-:Y:S01]  /*4180*/  VIADD R15, R4, 0x33 ;  /* 0x00000033040f7836 */ /* 0x000fe20000000000 */
[----:B------:R-:W-:-:S02]  /*4190*/  SHF.L.U64.HI R23, R23, R22, RZ ;  /* 0x0000001617177219 */ /* 0x000fc400000102ff */
[----:B------:R-:W-:Y:S01]  /*41a0*/  LOP3.LUT R14, R13, R8, RZ, 0x3c, !PT ;  /* 0x000000080d0e7212 */ /* 0x000fe200078e3cff */
[----:B------:R-:W-:Y:S01]  /*41b0*/  VIADD R13, R4, 0x34 ;  /* 0x00000034040d7836 */ /* 0x000fe20000000000 */
[----:B-1----:R-:W-:Y:S01]  /*41c0*/  FSETP.GT.AND P0, PT, R21, R26, PT ;  /* 0x0000001a1500720b */ /* 0x002fe20003f04000 */
[----:B------:R-:W-:Y:S01]  /*41d0*/  IMAD.SHL.U32 R21, R12, 0x10, RZ ;  /* 0x000000100c157824 */ /* 0x000fe200078e00ff */
[----:B------:R-:W-:Y:S01]  /*41e0*/  FSETP.GT.AND P1, PT, R19, R28, PT ;  /* 0x0000001c1300720b */ /* 0x000fe20003f24000 */
[----:B------:R-:W-:Y:S01]  /*41f0*/  IMAD.SHL.U32 R25, R14, 0x2, RZ ;  /* 0x000000020e197824 */ /* 0x000fe200078e00ff */
[----:B------:R-:W-:Y:S01]  /*4200*/  LOP3.LUT R7, R7, 0x3f, RZ, 0xc0, !PT ;  /* 0x0000003f07077812 */ /* 0x000fe200078ec0ff */
[----:B------:R-:W-:Y:S01]  /*4210*/  IMAD.SHL.U32 R19, R15, 0x4, RZ ;  /* 0x000000040f137824 */ /* 0x000fe200078e00ff */
[----:B------:R-:W-:Y:S02]  /*4220*/  SEL R28, RZ, 0x1, !P1 ;  /* 0x00000001ff1c7807 */ /* 0x000fe40004800000 */
[----:B------:R-:W-:-:S02]  /*4230*/  LOP3.LUT R25, R12, R21, R25, 0x96, !PT ;  /* 0x000000150c197212 */ /* 0x000fc400078e9619 */
[----:B------:R-:W-:Y:S01]  /*4240*/  LOP3.LUT R21, R19, 0xfc, RZ, 0xc0, !PT ;  /* 0x000000fc13157812 */ /* 0x000fe200078ec0ff */
[----:B------:R-:W-:Y:S01]  /*4250*/  IMAD.SHL.U32 R19, R13, 0x4, RZ ;  /* 0x000000040d137824 */ /* 0x000fe200078e00ff */
[----:B------:R-:W-:Y:S02]  /*4260*/  LOP3.LUT R14, R25, R14, RZ, 0x3c, !PT ;  /* 0x0000000e190e7212 */ /* 0x000fe400078e3cff */
[----:B------:R-:W-:Y:S02]  /*4270*/  SHF.R.U32.HI R25, RZ, 0x2, R18 ;  /* 0x00000002ff197819 */ /* 0x000fe40000011612 */
[----:B------:R-:W-:Y:S01]  /*4280*/  LOP3.LUT R19, R19, 0xfc, RZ, 0xc0, !PT ;  /* 0x000000fc13137812 */ /* 0x000fe200078ec0ff */
[----:B------:R-:W0:Y:S01]  /*4290*/  LDS R21, [R21+UR4] ;  /* 0x0000000415157984 */ /* 0x000e220008000800 */
[----:B------:R-:W-:Y:S01]  /*42a0*/  LOP3.LUT R25, R25, R18, RZ, 0x3c, !PT ;  /* 0x0000001219197212 */ /* 0x000fe200078e3cff */
[----:B------:R-:W-:Y:S01]  /*42b0*/  IMAD.SHL.U32 R11, R14, 0x10, RZ ;  /* 0x000000100e0b7824 */ /* 0x000fe200078e00ff */
[----:B------:R-:W-:-:S02]  /*42c0*/  IADD3 R10, PT, PT, R3, 0x1251bc9, R10 ;  /* 0x01251bc9030a7810 */ /* 0x000fc40007ffe00a */
[----:B------:R-:W1:Y:S01]  /*42d0*/  LDS R19, [R19+UR4] ;  /* 0x0000000413137984 */ /* 0x000e620008000800 */
[----:B------:R-:W-:Y:S01]  /*42e0*/  IMAD.SHL.U32 R26, R25, 0x2, RZ ;  /* 0x00000002191a7824 */ /* 0x000fe200078e00ff */
[----:B------:R-:W-:Y:S02]  /*42f0*/  LOP3.LUT R15, R15, 0x3f, RZ, 0xc0, !PT ;  /* 0x0000003f0f0f7812 */ /* 0x000fe400078ec0ff */
[----:B------:R-:W-:Y:S02]  /*4300*/  IADD3 R18, PT, PT, R3, 0x1302b53, R18 ;  /* 0x01302b5303127810 */ /* 0x000fe40007ffe012 */
[----:B------:R-:W-:Y:S02]  /*4310*/  LOP3.LUT R26, R14, R11, R26, 0x96, !PT ;  /* 0x0000000b0e1a7212 */ /* 0x000fe400078e961a */
[----:B------:R-:W-:Y:S02]  /*4320*/  LOP3.LUT R11, R5, 0x3f, RZ, 0xc0, !PT ;  /* 0x0000003f050b7812 */ /* 0x000fe400078ec0ff */
[----:B------:R-:W-:-:S02]  /*4330*/  LOP3.LUT R22, R26, R25, RZ, 0x3c, !PT ;  /* 0x000000191a167212 */ /* 0x000fc400078e3cff */
[----:B------:R-:W-:Y:S02]  /*4340*/  SEL R26, RZ, 0x1, !P0 ;  /* 0x00000001ff1a7807 */ /* 0x000fe40004000000 */
[----:B------:R-:W-:Y:S02]  /*4350*/  LOP3.LUT R5, R23, R24, R9, 0xfe, !PT ;  /* 0x0000001817057212 */ /* 0x000fe400078efe09 */
[----:B------:R-:W-:Y:S02]  /*4360*/  IADD3 R9, PT, PT, R3, 0x11f9404, R6 ;  /* 0x011f940403097810 */ /* 0x000fe40007ffe006 */
[CC--:B------:R-:W-:Y:S02]  /*4370*/  SHF.L.U64.HI R24, R26.reuse, R11.reuse, RZ ;  /* 0x0000000b1a187219 */ /* 0x0c0fe400000102ff */
[----:B------:R-:W-:Y:S02]  /*4380*/  SHF.L.U32 R23, R26, R11, RZ ;  /* 0x0000000b1a177219 */ /* 0x000fe400000006ff */
[----:B------:R-:W-:-:S02]  /*4390*/  SHF.L.U32 R26, R28, R7, RZ ;  /* 0x000000071c1a7219 */ /* 0x000fc400000006ff */
[----:B------:R-:W-:Y:S01]  /*43a0*/  I2FP.F32.U32 R11, R9 ;  /* 0x00000009000b7245 */ /* 0x000fe20000201000 */
[----:B------:R-:W-:Y:S01]  /*43b0*/  VIADD R9, R4, 0x36 ;  /* 0x0000003604097836 */ /* 0x000fe20000000000 */
[----:B------:R-:W-:Y:S01]  /*43c0*/  SHF.L.U64.HI R6, R28, R7, RZ ;  /* 0x000000071c067219 */ /* 0x000fe200000102ff */
[----:B------:R-:W-:Y:S01]  /*43d0*/  VIADD R7, R4, 0x35 ;  /* 0x0000003504077836 */ /* 0x000fe20000000000 */
[----:B------:R-:W-:Y:S01]  /*43e0*/  LOP3.LUT R17, R26, R23, R17, 0xfe, !PT ;  /* 0x000000171a117212 */ /* 0x000fe200078efe11 */
[----:B------:R-:W-:Y:S01]  /*43f0*/  FFMA R26, R11, R0, 1.1641532182693481445e-10 ;  /* 0x2f0000000b1a7423 */ /* 0x000fe20000000000 */
[----:B------:R-:W-:Y:S01]  /*4400*/  I2FP.F32.U32 R23, R10 ;  /* 0x0000000a00177245 */ /* 0x000fe20000201000 */
[----:B------:R-:W-:Y:S01]  /*4410*/  IMAD.SHL.U32 R11, R9, 0x4, RZ ;  /* 0x00000004090b7824 */ /* 0x000fe200078e00ff */
[----:B------:R-:W-:Y:S01]  /*4420*/  LOP3.LUT R10, R6, R24, R5, 0xfe, !PT ;  /* 0x00000018060a7212 */ /* 0x000fe200078efe05 */
[----:B------:R-:W-:Y:S01]  /*4430*/  IMAD.SHL.U32 R5, R7, 0x4, RZ ;  /* 0x0000000407057824 */ /* 0x000fe200078e00ff */
[----:B------:R-:W-:Y:S01]  /*4440*/  I2FP.F32.U32 R27, R18 ;  /* 0x00000012001b7245 */ /* 0x000fe20000201000 */
[----:B------:R-:W-:Y:S01]  /*4450*/  FFMA R6, R23, R0, 1.1641532182693481445e-10 ;  /* 0x2f00000017067423 */ /* 0x000fe20000000000 */
[----:B0-----:R-:W-:-:S02]  /*4460*/  FSETP.GT.AND P0, PT, R21, R26, PT ;  /* 0x0000001a1500720b */ /* 0x001fc40003f04000 */
[----:B------:R-:W-:Y:S02]  /*4470*/  LOP3.LUT R21, R11, 0xfc, RZ, 0xc0, !PT ;  /* 0x000000fc0b157812 */ /* 0x000fe400078ec0ff */
[----:B------:R-:W-:Y:S02]  /*4480*/  LOP3.LUT R5, R5, 0xfc, RZ, 0xc0, !PT ;  /* 0x000000fc05057812 */ /* 0x000fe400078ec0ff */
[----:B------:R-:W-:Y:S02]  /*4490*/  SHF.R.U32.HI R23, RZ, 0x2, R20 ;  /* 0x00000002ff177819 */ /* 0x000fe40000011614 */
[----:B-1----:R-:W-:Y:S01]  /*44a0*/  FSETP.GT.AND P1, PT, R19, R6, PT ;  /* 0x000000061300720b */ /* 0x002fe20003f24000 */
[----:B------:R-:W-:Y:S01]  /*44b0*/  LDS R21, [R21+UR4] ;  /* 0x0000000415157984 */ /* 0x000fe20008000800 */
[----:B------:R-:W-:Y:S02]  /*44c0*/  LOP3.LUT R6, R23, R20, RZ, 0x3c, !PT ;  /* 0x0000001417067212 */ /* 0x000fe400078e3cff */
[----:B------:R-:W-:Y:S01]  /*44d0*/  LOP3.LUT R11, R13, 0x3f, RZ, 0xc0, !PT ;  /* 0x0000003f0d0b7812 */ /* 0x000fe200078ec0ff */
[----:B------:R0:W1:Y:S01]  /*44e0*/  LDS R19, [R5+UR4] ;  /* 0x0000000405137984 */ /* 0x0000620008000800 */
[----:B------:R-:W-:Y:S01]  /*44f0*/  IMAD.SHL.U32 R13, R22, 0x10, RZ ;  /* 0x00000010160d7824 */ /* 0x000fe200078e00ff */
[----:B------:R-:W-:Y:S01]  /*4500*/  SEL R26, RZ, 0x1, !P0 ;  /* 0x00000001ff1a7807 */ /* 0x000fe20004000000 */
[----:B------:R-:W-:Y:S01]  /*4510*/  IMAD.SHL.U32 R23, R6, 0x2, RZ ;  /* 0x0000000206177824 */ /* 0x000fe200078e00ff */
[----:B------:R-:W-:-:S02]  /*4520*/  SEL R24, RZ, 0x1, !P1 ;  /* 0x00000001ff187807 */ /* 0x000fc40004800000 */
[----:B------:R-:W-:Y:S02]  /*4530*/  SHF.L.U32 R25, R26, R15, RZ ;  /* 0x0000000f1a197219 */ /* 0x000fe400000006ff */
[----:B------:R-:W-:Y:S01]  /*4540*/  LOP3.LUT R23, R22, R13, R23, 0x96, !PT ;  /* 0x0000000d16177212 */ /* 0x000fe200078e9617 */
[----:B0-----:R-:W-:Y:S01]  /*4550*/  VIADD R5, R4, 0x37 ;  /* 0x0000003704057836 */ /* 0x001fe20000000000 */
[----:B------:R-:W-:Y:S02]  /*4560*/  SHF.R.U32.HI R13, RZ, 0x2, R16 ;  /* 0x00000002ff0d7819 */ /* 0x000fe40000011610 */
[----:B------:R-:W-:Y:S02]  /*4570*/  SHF.L.U32 R28, R24, R11, RZ ;  /* 0x0000000b181c7219 */ /* 0x000fe400000006ff */
[----:B------:R-:W-:Y:S02]  /*4580*/  LOP3.LUT R13, R13, R16, RZ, 0x3c, !PT ;  /* 0x000000100d0d7212 */ /* 0x000fe400078e3cff */
[----:B------:R-:W-:Y:S01]  /*4590*/  LOP3.LUT R6, R23, R6, RZ, 0x3c, !PT ;  /* 0x0000000617067212 */ /* 0x000fe200078e3cff */
[----:B------:R-:W-:Y:S01]  /*45a0*/  IMAD.SHL.U32 R23, R5, 0x4, RZ ;  /* 0x0000000405177824 */ /* 0x000fe200078e00ff */
[----:B------:R-:W-:-:S02]  /*45b0*/  LOP3.LUT R17, R28, R25, R17, 0xfe, !PT ;  /* 0x000000191c117212 */ /* 0x000fc400078efe11 */
[----:B------:R-:W-:Y:S01]  /*45c0*/  SHF.L.U64.HI R15, R26, R15, RZ ;  /* 0x0000000f1a0f7219 */ /* 0x000fe200000102ff */
[----:B------:R-:W-:Y:S01]  /*45d0*/  IMAD.SHL.U32 R26, R13, 0x2, RZ ;  /* 0x000000020d1a7824 */ /* 0x000fe200078e00ff */
[----:B------:R-:W-:Y:S01]  /*45e0*/  LOP3.LUT R23, R23, 0xfc, RZ, 0xc0, !PT ;  /* 0x000000fc17177812 */ /* 0x000fe200078ec0ff */
[C---:B------:R-:W-:Y:S01]  /*45f0*/  IMAD.SHL.U32 R25, R6.reuse, 0x10, RZ ;  /* 0x0000001006197824 */ /* 0x040fe200078e00ff */
[----:B------:R-:W-:Y:S02]  /*4600*/  LOP3.LUT R7, R7, 0x3f, RZ, 0xc0, !PT ;  /* 0x0000003f07077812 */ /* 0x000fe400078ec0ff */
[C---:B------:R-:W-:Y:S02]  /*4610*/  IADD3 R20, PT, PT, R3.reuse, 0x135b318, R20 ;  /* 0x0135b31803147810 */ /* 0x040fe40007ffe014 */
[----:B------:R-:W-:Y:S02]  /*4620*/  LOP3.LUT R26, R6, R25, R26, 0x96, !PT ;  /* 0x00000019061a7212 */ /* 0x000fe400078e961a */
[----:B------:R-:W-:-:S02]  /*4630*/  IADD3 R25, PT, PT, R3, 0x12aa38e, R8 ;  /* 0x012aa38e03197810 */ /* 0x000fc40007ffe008 */
[----:B------:R-:W-:Y:S02]  /*4640*/  LOP3.LUT R8, R26, R13, RZ, 0x3c, !PT ;  /* 0x0000000d1a087212 */ /* 0x000fe400078e3cff */
[----:B------:R-:W-:Y:S01]  /*4650*/  I2FP.F32.U32 R25, R25 ;  /* 0x0000001900197245 */ /* 0x000fe20000201000 */
[----:B------:R0:W2:Y:S01]  /*4660*/  LDS R13, [R23+UR4] ;  /* 0x00000004170d7984 */ /* 0x0000a20008000800 */
[----:B------:R-:W-:Y:S01]  /*4670*/  SHF.L.U64.HI R26, R24, R11, RZ ;  /* 0x0000000b181a7219 */ /* 0x000fe200000102ff */
[----:B------:R-:W-:Y:S02]  /*4680*/  VIADD R11, R4, 0x38 ;  /* 0x00000038040b7836 */ /* 0x000fe40000000000 */
[-C--:B------:R-:W-:Y:S01]  /*4690*/  FFMA R24, R27, R0.reuse, 1.1641532182693481445e-10 ;  /* 0x2f0000001b187423 */ /* 0x080fe20000000000 */
[----:B------:R-:W-:Y:S01]  /*46a0*/  FFMA R18, R25, R0, 1.1641532182693481445e-10 ;  /* 0x2f00000019127423 */ /* 0x000fe20000000000 */
[----:B------:R-:W-:Y:S01]  /*46b0*/  LOP3.LUT R15, R26, R15, R10, 0xfe, !PT ;  /* 0x0000000f1a0f7212 */ /* 0x000fe200078efe0a */
[----:B------:R-:W-:Y:S01]  /*46c0*/  IMAD.SHL.U32 R10, R11, 0x4, RZ ;  /* 0x000000040b0a7824 */ /* 0x000fe200078e00ff */
[----:B------:R-:W-:-:S02]  /*46d0*/  IADD3 R16, PT, PT, R3, 0x13b3add, R16 ;  /* 0x013b3add03107810 */ /* 0x000fc40007ffe010 */
[----:B-1----:R-:W-:Y:S02]  /*46e0*/  FSETP.GT.AND P0, PT, R19, R18, PT ;  /* 0x000000121300720b */ /* 0x002fe40003f04000 */
[----:B------:R-:W-:Y:S02]  /*46f0*/  FSETP.GT.AND P1, PT, R21, R24, PT ;  /* 0x000000181500720b */ /* 0x000fe40003f24000 */
[----:B------:R-:W-:Y:S02]  /*4700*/  LOP3.LUT R24, R9, 0x3f, RZ, 0xc0, !PT ;  /* 0x0000003f09187812 */ /* 0x000fe400078ec0ff */
[----:B------:R-:W-:Y:S02]  /*4710*/  LOP3.LUT R18, R10, 0xfc, RZ, 0xc0, !PT ;  /* 0x000000fc0a127812 */ /* 0x000fe400078ec0ff */
[----:B------:R-:W-:Y:S02]  /*4720*/  SEL R26, RZ, 0x1, !P0 ;  /* 0x00000001ff1a7807 */ /* 0x000fe40004000000 */
[----:B------:R-:W-:-:S02]  /*4730*/  SEL R19, RZ, 0x1, !P1 ;  /* 0x00000001ff137807 */ /* 0x000fc40004800000 */
[----:B------:R-:W-:Y:S01]  /*4740*/  SHF.R.U32.HI R9, RZ, 0x2, R12 ;  /* 0x00000002ff097819 */ /* 0x000fe2000001160c */
[----:B------:R-:W1:Y:S01]  /*4750*/  LDS R18, [R18+UR4] ;  /* 0x0000000412127984 */ /* 0x000e620008000800 */
[----:B------:R-:W-:Y:S02]  /*4760*/  SHF.L.U32 R21, R26, R7, RZ ;  /* 0x000000071a157219 */ /* 0x000fe400000006ff */
[----:B------:R-:W-:Y:S02]  /*4770*/  SHF.L.U32 R28, R19, R24, RZ ;  /* 0x00000018131c7219 */ /* 0x000fe400000006ff */
[----:B------:R-:W-:Y:S01]  /*4780*/  LOP3.LUT R10, R9, R12, RZ, 0x3c, !PT ;  /* 0x0000000c090a7212 */ /* 0x000fe200078e3cff */
[----:B------:R-:W-:Y:S01]  /*4790*/  IMAD.SHL.U32 R9, R8, 0x10, RZ ;  /* 0x0000001008097824 */ /* 0x000fe200078e00ff */
[----:B------:R-:W-:Y:S02]  /*47a0*/  LOP3.LUT R21, R28, R21, R17, 0xfe, !PT ;  /* 0x000000151c157212 */ /* 0x000fe400078efe11 */
[----:B------:R-:W-:Y:S01]  /*47b0*/  SHF.L.U64.HI R24, R19, R24, RZ ;  /* 0x0000001813187219 */ /* 0x000fe200000102ff */
[----:B------:R-:W-:Y:S01]  /*47c0*/  IMAD.SHL.U32 R17, R10, 0x2, RZ ;  /* 0x000000020a117824 */ /* 0x000fe200078e00ff */
[----:B------:R-:W-:-:S02]  /*47d0*/  LOP3.LUT R5, R5, 0x3f, RZ, 0xc0, !PT ;  /* 0x0000003f05057812 */ /* 0x000fc400078ec0ff */
[----:B------:R-:W-:Y:S02]  /*47e0*/  LOP3.LUT R11, R11, 0x3f, RZ, 0xc0, !PT ;  /* 0x0000003f0b0b7812 */ /* 0x000fe400078ec0ff */
[----:B0-----:R-:W-:Y:S01]  /*47f0*/  LOP3.LUT R23, R8, R9, R17, 0x96, !PT ;  /* 0x0000000908177212 */ /* 0x001fe200078e9611 */
[----:B------:R-:W-:Y:S01]  /*4800*/  VIADD R9, R4, 0x39 ;  /* 0x0000003904097836 */ /* 0x000fe20000000000 */
[----:B------:R-:W-:Y:S02]  /*4810*/  I2FP.F32.U32 R17, R20 ;  /* 0x0000001400117245 */ /* 0x000fe40000201000 */
[----:B------:R-:W-:Y:S01]  /*4820*/  LOP3.LUT R10, R23, R10, RZ, 0x3c, !PT ;  /* 0x0000000a170a7212 */ /* 0x000fe200078e3cff */
[----:B------:R-:W-:Y:S01]  /*4830*/  IMAD.SHL.U32 R23, R9, 0x4, RZ ;  /* 0x0000000409177824 */ /* 0x000fe200078e00ff */
[----:B------:R-:W-:Y:S01]  /*4840*/  SHF.L.U64.HI R20, R26, R7, RZ ;  /* 0x000000071a147219 */ /* 0x000fe200000102ff */
[----:B------:R-:W-:Y:S01]  /*4850*/  FFMA R28, R17, R0, 1.1641532182693481445e-10 ;  /* 0x2f000000111c7423 */ /* 0x000fe20000000000 */
[----:B------:R-:W-:Y:S01]  /*4860*/  VIADD R7, R4, 0x3a ;  /* 0x0000003a04077836 */ /* 0x000fe20000000000 */
[----:B------:R-:W-:Y:S01]  /*4870*/  SHF.R.U32.HI R25, RZ, 0x2, R14 ;  /* 0x00000002ff197819 */ /* 0x000fe2000001160e */
[----:B------:R-:W-:Y:S01]  /*4880*/  IMAD.SHL.U32 R19, R10, 0x10, RZ ;  /* 0x000000100a137824 */ /* 0x000fe200078e00ff */
[----:B------:R-:W-:-:S02]  /*4890*/  LOP3.LUT R17, R23, 0xfc, RZ, 0xc0, !PT ;  /* 0x000000fc17117812 */ /* 0x000fc400078ec0ff */
[----:B--2---:R-:W-:Y:S01]  /*48a0*/  FSETP.GT.AND P0, PT, R13, R28, PT ;  /* 0x0000001c0d00720b */ /* 0x004fe20003f04000 */
[----:B------:R-:W-:Y:S01]  /*48b0*/  IMAD.SHL.U32 R13, R7, 0x4, RZ ;  /* 0x00000004070d7824 */ /* 0x000fe200078e00ff */
[----:B------:R-:W-:Y:S02]  /*48c0*/  I2FP.F32.U32 R23, R16 ;  /* 0x0000001000177245 */ /* 0x000fe40000201000 */
[----:B------:R-:W0:Y:S01]  /*48d0*/  LDS R17, [R17+UR4] ;  /* 0x0000000411117984 */ /* 0x000e220008000800 */
[----:B------:R-:W-:Y:S02]  /*48e0*/  SEL R28, RZ, 0x1, !P0 ;  /* 0x00000001ff1c7807 */ /* 0x000fe40004000000 */
[----:B------:R-:W-:Y:S01]  /*48f0*/  LOP3.LUT R13, R13, 0xfc, RZ, 0xc0, !PT ;  /* 0x000000fc0d0d7812 */ /* 0x000fe200078ec0ff */
[----:B------:R-:W-:Y:S01]  /*4900*/  FFMA R23, R23, R0, 1.1641532182693481445e-10 ;  /* 0x2f00000017177423 */ /* 0x000fe20000000000 */
[----:B------:R-:W-:Y:S02]  /*4910*/  LOP3.LUT R15, R24, R20, R15, 0xfe, !PT ;  /* 0x00000014180f7212 */ /* 0x000fe400078efe0f */
[----:B------:R-:W-:-:S02]  /*4920*/  LOP3.LUT R16, R25, R14, RZ, 0x3c, !PT ;  /* 0x0000000e19107212 */ /* 0x000fc400078e3cff */
[----:B------:R-:W2:Y:S01]  /*4930*/  LDS R13, [R13+UR4] ;  /* 0x000000040d0d7984 */ /* 0x000ea20008000800 */
[----:B-1----:R-:W-:Y:S02]  /*4940*/  FSETP.GT.AND P1, PT, R18, R23, PT ;  /* 0x000000171200720b */ /* 0x002fe40003f24000 */
[-C--:B------:R-:W-:Y:S01]  /*4950*/  SHF.L.U64.HI R18, R28, R5.reuse, RZ ;  /* 0x000000051c127219 */ /* 0x080fe200000102ff */
[----:B------:R-:W-:Y:S01]  /*4960*/  IMAD.SHL.U32 R25, R16, 0x2, RZ ;  /* 0x0000000210197824 */ /* 0x000fe200078e00ff */
[----:B------:R-:W-:Y:S02]  /*4970*/  SEL R26, RZ, 0x1, !P1 ;  /* 0x00000001ff1a7807 */ /* 0x000fe40004800000 */
[----:B------:R-:W-:Y:S01]  /*4980*/  SHF.L.U32 R23, R28, R5, RZ ;  /* 0x000000051c177219 */ /* 0x000fe200000006ff */
[----:B------:R-:W-:Y:S01]  /*4990*/  VIADD R5, R4, 0x3b ;  /* 0x0000003b04057836 */ /* 0x000fe20000000000 */
[CC--:B------:R-:W-:Y:S02]  /*49a0*/  SHF.L.U32 R20, R26.reuse, R11.reuse, RZ ;  /* 0x0000000b1a147219 */ /* 0x0c0fe400000006ff */
[----:B------:R-:W-:Y:S01]  /*49b0*/  SHF.L.U64.HI R24, R26, R11, RZ ;  /* 0x0000000b1a187219 */ /* 0x000fe200000102ff */
[----:B------:R-:W-:Y:S01]  /*49c0*/  VIADD R11, R4, 0x3c ;  /* 0x0000003c040b7836 */ /* 0x000fe20000000000 */
[----:B------:R-:W-:-:S02]  /*49d0*/  IADD3 R12, PT, PT, R3, 0x140c2a2, R12 ;  /* 0x0140c2a2030c7810 */ /* 0x000fc40007ffe00c */
[----:B------:R-:W-:Y:S01]  /*49e0*/  LOP3.LUT R21, R20, R23, R21, 0xfe, !PT ;  /* 0x0000001714157212 */ /* 0x000fe200078efe15 */
[----:B------:R-:W-:Y:S01]  /*49f0*/  IMAD.SHL.U32 R20, R5, 0x4, RZ ;  /* 0x0000000405147824 */ /* 0x000fe200078e00ff */
[----:B------:R-:W-:Y:S01]  /*4a00*/  I2FP.F32.U32 R23, R12 ;  /* 0x0000000c00177245 */ /* 0x000fe20000201000 */
[----:B------:R-:W-:Y:S01]  /*4a10*/  VIADD R12, R4, 0x3d ;  /* 0x0000003d040c7836 */ /* 0x000fe20000000000 */
[----:B------:R-:W-:Y:S01]  /*4a20*/  LOP3.LUT R15, R24, R18, R15, 0xfe, !PT ;  /* 0x00000012180f7212 */ /* 0x000fe200078efe0f */
[----:B------:R-:W-:Y:S01]  /*4a30*/  IMAD.SHL.U32 R24, R11, 0x4, RZ ;  /* 0x000000040b187824 */ /* 0x000fe200078e00ff */
[----:B------:R-:W-:Y:S01]  /*4a40*/  LOP3.LUT R18, R20, 0xfc, RZ, 0xc0, !PT ;  /* 0x000000fc14127812 */ /* 0x000fe200078ec0ff */
[----:B------:R-:W-:Y:S01]  /*4a50*/  FFMA R20, R23, R0, 1.1641532182693481445e-10 ;  /* 0x2f00000017147423 */ /* 0x000fe20000000000 */
[----:B------:R-:W-:Y:S02]  /*4a60*/  LOP3.LUT R19, R10, R19, R25, 0x96, !PT ;  /* 0x000000130a137212 */ /* 0x000fe400078e9619 */
[----:B------:R-:W-:Y:S01]  /*4a70*/  LOP3.LUT R25, R24, 0xfc, RZ, 0xc0, !PT ;  /* 0x000000fc18197812 */ /* 0x000fe200078ec0ff */
[----:B------:R-:W-:Y:S01]  /*4a80*/  IMAD.SHL.U32 R24, R12, 0x4, RZ ;  /* 0x000000040c187824 */ /* 0x000fe200078e00ff */
[----:B------:R-:W-:Y:S01]  /*4a90*/  IADD3 R23, PT, PT, R3, 0x1464a67, R14 ;  /* 0x01464a6703177810 */ /* 0x000fe20007ffe00e */
[C---:B------:R-:W-:Y:S01]  /*4aa0*/  VIADD R14, R4.reuse, 0x3e ;  /* 0x0000003e040e7836 */ /* 0x040fe20000000000 */
[----:B------:R-:W-:Y:S01]  /*4ab0*/  LDS R18, [R18+UR4] ;  /* 0x0000000412127984 */ /* 0x000fe20008000800 */
[----:B------:R-:W-:Y:S01]  /*4ac0*/  VIADD R4, R4, 0xffffffff ;  /* 0xffffffff04047836 */ /* 0x000fe20000000000 */
[----:B0-----:R-:W-:Y:S01]  /*4ad0*/  FSETP.GT.AND P0, PT, R17, R20, PT ;  /* 0x000000141100720b */ /* 0x001fe20003f04000 */
[----:B------:R-:W-:Y:S01]  /*4ae0*/  IMAD.SHL.U32 R27, R14, 0x4, RZ ;  /* 0x000000040e1b7824 */ /* 0x000fe200078e00ff */
[----:B------:R0:W1:Y:S01]  /*4af0*/  LDS R17, [R25+UR4] ;  /* 0x0000000419117984 */ /* 0x0000620008000800 */
[----:B------:R-:W-:-:S02]  /*4b00*/  I2FP.F32.U32 R23, R23 ;  /* 0x0000001700177245 */ /* 0x000fc40000201000 */
[----:B------:R-:W-:Y:S01]  /*4b10*/  LOP3.LUT R16, R19, R16, RZ, 0x3c, !PT ;  /* 0x0000001013107212 */ /* 0x000fe200078e3cff */
[----:B------:R-:W-:Y:S01]  /*4b20*/  IMAD.SHL.U32 R19, R4, 0x4, RZ ;  /* 0x0000000404137824 */ /* 0x000fe200078e00ff */
[----:B------:R-:W-:Y:S01]  /*4b30*/  LOP3.LUT R26, R24, 0xfc, RZ, 0xc0, !PT ;  /* 0x000000fc181a7812 */ /* 0x000fe200078ec0ff */
[----:B------:R-:W-:Y:S01]  /*4b40*/  FFMA R20, R23, R0, 1.1641532182693481445e-10 ;  /* 0x2f00000017147423 */ /* 0x000fe20000000000 */
[----:B------:R-:W-:Y:S02]  /*4b50*/  LOP3.LUT R27, R27, 0xfc, RZ, 0xc0, !PT ;  /* 0x000000fc1b1b7812 */ /* 0x000fe400078ec0ff */
[----:B------:R-:W-:Y:S02]  /*4b60*/  LOP3.LUT R24, R9, 0x3f, RZ, 0xc0, !PT ;  /* 0x0000003f09187812 */ /* 0x000fe400078ec0ff */
[----:B--2---:R-:W-:Y:S01]  /*4b70*/  FSETP.GT.AND P1, PT, R13, R20, PT ;  /* 0x000000140d00720b */ /* 0x004fe20003f24000 */
[----:B------:R2:W-:Y:S01]  /*4b80*/  LDS R9, [R27+UR4] ;  /* 0x000000041b097984 */ /* 0x0005e20008000800 */
[----:B------:R-:W-:-:S02]  /*4b90*/  LOP3.LUT R7, R7, 0x3f, RZ, 0xc0, !PT ;  /* 0x0000003f07077812 */ /* 0x000fc400078ec0ff */
[----:B------:R-:W-:Y:S01]  /*4ba0*/  SEL R23, RZ, 0x1, !P1 ;  /* 0x00000001ff177807 */ /* 0x000fe20004800000 */
[----:B------:R-:W3:Y:S01]  /*4bb0*/  LDS R13, [R26+UR4] ;  /* 0x000000041a0d7984 */ /* 0x000ee20008000800 */
[----:B------:R-:W-:Y:S02]  /*4bc0*/  LOP3.LUT R28, R19, 0xfc, RZ, 0xc0, !PT ;  /* 0x000000fc131c7812 */ /* 0x000fe400078ec0ff */
[CC--:B------:R-:W-:Y:S02]  /*4bd0*/  SHF.L.U64.HI R19, R23.reuse, R7.reuse, RZ ;  /* 0x0000000717137219 */ /* 0x0c0fe400000102ff */
[----:B------:R-:W-:Y:S02]  /*4be0*/  SHF.L.U32 R23, R23, R7, RZ ;  /* 0x0000000717177219 */ /* 0x000fe400000006ff */
[----:B------:R-:W4:Y:S01]  /*4bf0*/  LDS R7, [R28+UR4] ;  /* 0x000000041c077984 */ /* 0x000f220008000800 */
[----:B0-----:R-:W-:Y:S02]  /*4c00*/  SEL R25, RZ, 0x1, !P0 ;  /* 0x00000001ff197807 */ /* 0x001fe40004000000 */
[----:B------:R-:W-:-:S02]  /*4c10*/  IADD3 R6, PT, PT, R3, 0x15159f1, R6 ;  /* 0x015159f103067810 */ /* 0x000fc40007ffe006 */
[CC--:B------:R-:W-:Y:S02]  /*4c20*/  SHF.L.U64.HI R20, R25.reuse, R24.reuse, RZ ;  /* 0x0000001819147219 */ /* 0x0c0fe400000102ff */
[----:B------:R-:W-:Y:S02]  /*4c30*/  SHF.L.U32 R24, R25, R24, RZ ;  /* 0x0000001819187219 */ /* 0x000fe400000006ff */
[C---:B------:R-:W-:Y:S02]  /*4c40*/  IADD3 R10, PT, PT, R3.reuse, 0x15c697b, R10 ;  /* 0x015c697b030a7810 */ /* 0x040fe40007ffe00a */
[----:B------:R-:W-:Y:S02]  /*4c50*/  I2FP.F32.U32 R25, R6 ;  /* 0x0000000600197245 */ /* 0x000fe40000201000 */
[----:B------:R-:W-:Y:S02]  /*4c60*/  IADD3 R22, PT, PT, R3, 0x14bd22c, R22 ;  /* 0x014bd22c03167810 */ /* 0x000fe40007ffe016 */
[----:B------:R-:W-:Y:S01]  /*4c70*/  I2FP.F32.U32 R29, R10 ;  /* 0x0000000a001d7245 */ /* 0x000fe20000201000 */
[----:B------:R-:W-:Y:S01]  /*4c80*/  FFMA R10, R25, R0, 1.1641532182693481445e-10 ;  /* 0x2f000000190a7423 */ /* 0x000fe20000000000 */
[----:B------:R-:W-:-:S02]  /*4c90*/  IADD3 R8, PT, PT, R3, 0x156e1b6, R8 ;  /* 0x0156e1b603087810 */ /* 0x000fc40007ffe008 */
[----:B------:R-:W-:Y:S01]  /*4ca0*/  IADD3 R16, PT, PT, R3, 0x161f140, R16 ;  /* 0x0161f14003107810 */ /* 0x000fe20007ffe010 */
[----:B------:R-:W-:Y:S01]  /*4cb0*/  FFMA R6, R29, R0, 1.1641532182693481445e-10 ;  /* 0x2f0000001d067423 */ /* 0x000fe20000000000 */
[----:B------:R-:W-:Y:S02]  /*4cc0*/  I2FP.F32.U32 R3, R22 ;  /* 0x0000001600037245 */ /* 0x000fe40000201000 */
[----:B-1----:R-:W-:Y:S02]  /*4cd0*/  FSETP.GT.AND P1, PT, R17, R10, PT ;  /* 0x0000000a1100720b */ /* 0x002fe40003f24000 */
[----:B--2---:R-:W-:Y:S01]  /*4ce0*/  I2FP.F32.U32 R27, R8 ;  /* 0x00000008001b7245 */ /* 0x004fe20000201000 */
[----:B------:R-:W-:Y:S01]  /*4cf0*/  FFMA R3, R3, R0, 1.1641532182693481445e-10 ;  /* 0x2f00000003037423 */ /* 0x000fe20000000000 */
[----:B------:R-:W-:Y:S02]  /*4d00*/  I2FP.F32.U32 R16, R16 ;  /* 0x0000001000107245 */ /* 0x000fe40000201000 */
[----:B------:R-:W-:Y:S01]  /*4d10*/  LOP3.LUT R11, R11, 0x3f, RZ, 0xc0, !PT ;  /* 0x0000003f0b0b7812 */ /* 0x000fe200078ec0ff */
[-C--:B------:R-:W-:Y:S01]  /*4d20*/  FFMA R8, R27, R0.reuse, 1.1641532182693481445e-10 ;  /* 0x2f0000001b087423 */ /* 0x080fe20000000000 */
[----:B------:R-:W-:Y:S01]  /*4d30*/  SEL R10, RZ, 0x1, !P1 ;  /* 0x00000001ff0a7807 */ /* 0x000fe20004800000 */
[----:B------:R-:W-:Y:S01]  /*4d40*/  FFMA R0, R16, R0, 1.1641532182693481445e-10 ;  /* 0x2f00000010007423 */ /* 0x000fe20000000000 */
[----:B------:R-:W-:-:S02]  /*4d50*/  FSETP.GT.AND P0, PT, R18, R3, PT ;  /* 0x000000031200720b */ /* 0x000fc40003f04000 */
[----:B------:R-:W-:Y:S02]  /*4d60*/  LOP3.LUT R19, R19, R20, R15, 0xfe, !PT ;  /* 0x0000001413137212 */ /* 0x000fe400078efe0f */
[CC--:B------:R-:W-:Y:S02]  /*4d70*/  SHF.L.U32 R3, R10.reuse, R11.reuse, RZ ;  /* 0x0000000b0a037219 */ /* 0x0c0fe400000006ff */
[----:B------:R-:W-:Y:S02]  /*4d80*/  SHF.L.U64.HI R15, R10, R11, RZ ;  /* 0x0000000b0a0f7219 */ /* 0x000fe400000102ff */
[----:B------:R-:W-:Y:S01]  /*4d90*/  LOP3.LUT R5, R5, 0x3f, RZ, 0xc0, !PT ;  /* 0x0000003f05057812 */ /* 0x000fe200078ec0ff */
[----:B------:R-:W0:Y:S01]  /*4da0*/  LDC.64 R10, c[0x0][0x380] ;  /* 0x0000e000ff0a7b82 */ /* 0x000e220000000a00 */
[----:B------:R-:W-:Y:S02]  /*4db0*/  SEL R16, RZ, 0x1, !P0 ;  /* 0x00000001ff107807 */ /* 0x000fe40004000000 */
[----:B------:R-:W-:-:S02]  /*4dc0*/  LOP3.LUT R21, R23, R24, R21, 0xfe, !PT ;  /* 0x0000001817157212 */ /* 0x000fc400078efe15 */
[CC--:B------:R-:W-:Y:S02]  /*4dd0*/  SHF.L.U64.HI R18, R16.reuse, R5.reuse, RZ ;  /* 0x0000000510127219 */ /* 0x0c0fe400000102ff */
[----:B------:R-:W-:Y:S02]  /*4de0*/  SHF.L.U32 R16, R16, R5, RZ ;  /* 0x0000000510107219 */ /* 0x000fe400000006ff */
[----:B---3--:R-:W-:Y:S02]  /*4df0*/  FSETP.GT.AND P0, PT, R13, R8, PT ;  /* 0x000000080d00720b */ /* 0x008fe40003f04000 */
[----:B------:R-:W-:Y:S02]  /*4e00*/  FSETP.GT.AND P1, PT, R9, R6, PT ;  /* 0x000000060900720b */ /* 0x000fe40003f24000 */
[----:B------:R-:W-:Y:S02]  /*4e10*/  LOP3.LUT R13, R3, R16, R21, 0xfe, !PT ;  /* 0x00000010030d7212 */ /* 0x000fe400078efe15 */
[----:B------:R-:W-:-:S02]  /*4e20*/  LOP3.LUT R12, R12, 0x3f, RZ, 0xc0, !PT ;  /* 0x0000003f0c0c7812 */ /* 0x000fc400078ec0ff */
[----:B------:R-:W-:Y:S02]  /*4e30*/  SEL R5, RZ, 0x1, !P0 ;  /* 0x00000001ff057807 */ /* 0x000fe40004000000 */
[----:B------:R-:W-:Y:S02]  /*4e40*/  LOP3.LUT R14, R14, 0x3f, RZ, 0xc0, !PT ;  /* 0x0000003f0e0e7812 */ /* 0x000fe400078ec0ff */
[----:B------:R-:W-:Y:S02]  /*4e50*/  SEL R3, RZ, 0x1, !P1 ;  /* 0x00000001ff037807 */ /* 0x000fe40004800000 */
[----:B----4-:R-:W-:Y:S01]  /*4e60*/  FSETP.GT.AND P0, PT, R7, R0, PT ;  /* 0x000000000700720b */ /* 0x010fe20003f04000 */
[----:B0-----:R-:W-:Y:S01]  /*4e70*/  IMAD.WIDE R10, R2, 0x8, R10 ;  /* 0x00000008020a7825 */ /* 0x001fe200078e020a */
[CC--:B------:R-:W-:Y:S02]  /*4e80*/  SHF.L.U64.HI R8, R5.reuse, R12.reuse, RZ ;  /* 0x0000000c05087219 */ /* 0x0c0fe400000102ff */
[----:B------:R-:W-:-:S02]  /*4e90*/  SHF.L.U32 R5, R5, R12, RZ ;  /* 0x0000000c05057219 */ /* 0x000fc400000006ff */
[CC--:B------:R-:W-:Y:S02]  /*4ea0*/  SHF.L.U64.HI R7, R3.reuse, R14.reuse, RZ ;  /* 0x0000000e03077219 */ /* 0x0c0fe400000102ff */
[----:B------:R-:W-:Y:S02]  /*4eb0*/  SHF.L.U32 R6, R3, R14, RZ ;  /* 0x0000000e03067219 */ /* 0x000fe400000006ff */
[----:B------:R-:W-:Y:S02]  /*4ec0*/  LOP3.LUT R4, R4, 0x3f, RZ, 0xc0, !PT ;  /* 0x0000003f04047812 */ /* 0x000fe400078ec0ff */
[----:B------:R-:W-:Y:S02]  /*4ed0*/  SEL R3, RZ, 0x1, !P0 ;  /* 0x00000001ff037807 */ /* 0x000fe40004000000 */
[----:B------:R-:W-:Y:S02]  /*4ee0*/  LOP3.LUT R9, R15, R18, R19, 0xfe, !PT ;  /* 0x000000120f097212 */ /* 0x000fe400078efe13 */
[----:B------:R-:W-:-:S02]  /*4ef0*/  LOP3.LUT R6, R6, R5, R13, 0xfe, !PT ;  /* 0x0000000506067212 */ /* 0x000fc400078efe0d */
[----:B------:R-:W-:Y:S02]  /*4f00*/  SHF.L.U32 R5, R3, R4, RZ ;  /* 0x0000000403057219 */ /* 0x000fe400000006ff */
[----:B------:R-:W-:Y:S02]  /*4f10*/  LOP3.LUT R7, R7, R8, R9, 0xfe, !PT ;  /* 0x0000000807077212 */ /* 0x000fe400078efe09 */
[----:B------:R-:W-:Y:S02]  /*4f20*/  SHF.L.U64.HI R0, R3, R4, RZ ;  /* 0x0000000403007219 */ /* 0x000fe400000102ff */
[----:B------:R-:W-:Y:S02]  /*4f30*/  LOP3.LUT R4, R5, R6, RZ, 0xfc, !PT ;  /* 0x0000000605047212 */ /* 0x000fe400078efcff */
[----:B------:R-:W-:-:S05]  /*4f40*/  LOP3.LUT R5, R0, R7, RZ, 0xfc, !PT ;  /* 0x0000000700057212 */ /* 0x000fca00078efcff */
[----:B------:R-:W-:Y:S01]  /*4f50*/  STG.E.64 desc[UR8][R10.64], R4 ;  /* 0x000000040a007986 */ /* 0x000fe2000c101b08 */
[----:B------:R-:W-:Y:S05]  /*4f60*/  EXIT ;  /* 0x000000000000794d */ /* 0x000fea0003800000 */
.L_x_2:
[----:B------:R-:W-:-:S00]  /*4f70*/  BRA `(.L_x_2) ;  /* 0xfffffffc00fc7947 */ /* 0x000fc0000383ffff */
[----:B------:R-:W-:-:S00]  /*4f80*/  NOP ;  /* 0x0000000000007918 */ /* 0x000fc00000000000 */
[----:B------:R-:W-:-:S00]  /*4f90*/  NOP ;  /* 0x0000000000007918 */ /* 0x000fc00000000000 */
[----:B------:R-:W-:-:S00]  /*4fa0*/  NOP ;  /* 0x0000000000007918 */ /* 0x000fc00000000000 */
[----:B------:R-:W-:-:S00]  /*4fb0*/  NOP ;  /* 0x0000000000007918 */ /* 0x000fc00000000000 */
[----:B------:R-:W-:-:S00]  /*4fc0*/  NOP ;  /* 0x0000000000007918 */ /* 0x000fc00000000000 */
[----:B------:R-:W-:-:S00]  /*4fd0*/  NOP ;  /* 0x0000000000007918 */ /* 0x000fc00000000000 */
[----:B------:R-:W-:-:S00]  /*4fe0*/  NOP ;  /* 0x0000000000007918 */ /* 0x000fc00000000000 */
[----:B------:R-:W-:-:S00]  /*4ff0*/  NOP ;  /* 0x0000000000007918 */ /* 0x000fc00000000000 */
.L_x_3:


//--------------------- .nv.global.init           --------------------------
	.section	.nv.global.init,"aw",@progbits
	.align	4
.nv.global.init:
	.type		mrg32k3aM1SubSeq,@object
	.size		mrg32k3aM1SubSeq,(mrg32k3aM2SubSeq - mrg32k3aM1SubSeq)
mrg32k3aM1SubSeq:
        /*0000*/ 	.byte	0x0b, 0xcc, 0xee, 0x04, 0x73, 0x29, 0x8b, 0x6f, 0xf6, 0x53, 0x03, 0xf6, 0x23, 0xf6, 0xea, 0xda
        /* <DEDUP_REMOVED lines=125> */
	.type		mrg32k3aM2SubSeq,@object
	.size		mrg32k3aM2SubSeq,(mrg32k3aM1 - mrg32k3aM2SubSeq)
mrg32k3aM2SubSeq:
        /* <DEDUP_REMOVED lines=126> */
	.type		mrg32k3aM1,@object
	.size		mrg32k3aM1,(mrg32k3aM1Seq - mrg32k3aM1)
mrg32k3aM1:
        /* <DEDUP_REMOVED lines=144> */
	.type		mrg32k3aM1Seq,@object
	.size		mrg32k3aM1Seq,(mrg32k3aM2 - mrg32k3aM1Seq)
mrg32k3aM1Seq:
        /* <DEDUP_REMOVED lines=144> */
	.type		mrg32k3aM2,@object
	.size		mrg32k3aM2,(mrg32k3aM2Seq - mrg32k3aM2)
mrg32k3aM2:
        /* <DEDUP_REMOVED lines=144> */
	.type		mrg32k3aM2Seq,@object
	.size		mrg32k3aM2Seq,(precalc_xorwow_matrix - mrg32k3aM2Seq)
mrg32k3aM2Seq:
        /* <DEDUP_REMOVED lines=144> */
	.type		precalc_xorwow_matrix,@object
	.size		precalc_xorwow_matrix,(precalc_xorwow_offset_matrix - precalc_xorwow_matrix)
precalc_xorwow_matrix:
        /* <DEDUP_REMOVED lines=6400> */
	.type		precalc_xorwow_offset_matrix,@object
	.size		precalc_xorwow_offset_matrix,(.L_1 - precalc_xorwow_offset_matrix)
precalc_xorwow_offset_matrix:
        /* <DEDUP_REMOVED lines=6400> */
.L_1:


//--------------------- .nv.shared.sample_bits_kernel --------------------------
	.section	.nv.shared.sample_bits_kernel,"aw",@nobits
	.sectionflags	@""
	.align	4
.nv.shared.sample_bits_kernel:
	.zero		1280


//--------------------- .nv.shared.reserved.0     --------------------------
	.section	.nv.shared.reserved.0,"aw",@nobits
	.weak		__nv_reservedSMEM_offset_0_alias
	.size		__nv_reservedSMEM_offset_0_alias, 0, 64
	.other		__nv_reservedSMEM_offset_0_alias,@"STO_CUDA_RESERVED_SHARED STV_DEFAULT"
__nv_reservedSMEM_offset_0_alias:
	.zero		0
	.zero		64


//--------------------- .nv.constant0.sample_bits_kernel --------------------------
	.section	.nv.constant0.sample_bits_kernel,"a",@progbits
	.sectionflags	@""
	.align	4
.nv.constant0.sample_bits_kernel:
	.zero		936


//--------------------- SYMBOLS --------------------------

	.type		.nv.reservedSmem.offset0,@object
	.size		.nv.reservedSmem.offset0,0x4
	.type		.nv.reservedSmem.cap,@object
	.size		.nv.reservedSmem.cap,0x4
